def attn_fwd(
    Q,
    K,
    V,
    Out,
    Lse,
    sm_scale,
    stride_qz,
    stride_qh,
    stride_qm,
    stride_qk,
    stride_kz,
    stride_kh,
    stride_kn,
    stride_kk,
    stride_vz,
    stride_vh,
    stride_vn,
    stride_vk,
    stride_oz,
    stride_oh,
    stride_om,
    stride_ok,
    seqlen_q,
    seqlen_k,
    BLOCK_M: tl.constexpr,
    BLOCK_N: tl.constexpr,
    HEAD_DIM: tl.constexpr,
    CAUSAL: tl.constexpr,
):
    start_m = tl.program_id(0)
    off_hz = tl.program_id(1)
    q_off = off_hz * stride_qh
    k_off = off_hz * stride_kh
    v_off = off_hz * stride_vh
    offs_m = start_m * BLOCK_M + tl.arange(0, BLOCK_M)
    offs_d = tl.arange(0, HEAD_DIM)
    offs_n = tl.arange(0, BLOCK_N)
    q_ptrs = Q + q_off + offs_m[:, None] * stride_qm + offs_d[None, :] * stride_qk
    k_ptrs = K + k_off + offs_d[:, None] * stride_kk + offs_n[None, :] * stride_kn
    v_ptrs = V + v_off + offs_n[:, None] * stride_vn + offs_d[None, :] * stride_vk
    m_i = tl.full([BLOCK_M], float("-inf"), dtype=tl.float32)
    l_i = tl.zeros([BLOCK_M], dtype=tl.float32) + 1.0
    acc = tl.zeros([BLOCK_M, HEAD_DIM], dtype=tl.float32)
    q = tl.load(q_ptrs)
    acc, l_i, m_i = _attn_fwd_inner(
        acc,
        l_i,
        m_i,
        q,
        k_ptrs,
        v_ptrs,
        sm_scale,
        stride_kn,
        stride_vn,
        start_m,
        seqlen_k,
        BLOCK_M,
        BLOCK_N,
        HEAD_DIM,
        CAUSAL,
    )
    acc = acc / l_i[:, None]
    lse = m_i + tl.math.log2(l_i) / 1.4426950408889634
    o_ptrs = (
        Out
        + off_hz * stride_oh
        + offs_m[:, None] * stride_om
        + offs_d[None, :] * stride_ok
    )
    tl.store(o_ptrs, acc.to(Out.dtype.element_ty))
    tl.store(Lse + off_hz * seqlen_q + offs_m, lse)

# config = {"BLOCK_M": 32, "BLOCK_N": 32, "HEAD_DIM": 32, "arch": "sm_90", "causal": false, "dtype": "fp16", "num_stages": 3, "num_warps": 4}
# arch = sm_90


// ===== COMPILED SASS (sm_90a) =====

	.target	sm_90a

	.elftype	@"ET_EXEC"


//--------------------- .note.nv.tkinfo           --------------------------
	.section	.note.nv.tkinfo,"",@"SHT_NOTE"
	.sectionflags	@"SHF_NOTE_NV_TKINFO"
	.tkinfo
        /*0018*/ 	.word	0x00000002
        /*0030*/ 	.string	""
        /*0030*/ 	.string	"ptxas"
        /*0030*/ 	.string	"Cuda compilation tools, release 13.0, V13.0.88"
        /*0030*/ 	.string	"Build cuda_13.0.r13.0/compiler.36424714_0"
        /*0030*/ 	.string	"-v  -suppress-debug-info  -lineinfo  -arch sm_90a "



//--------------------- .note.nv.cuinfo           --------------------------
	.section	.note.nv.cuinfo,"",@"SHT_NOTE"
	.sectionflags	@"SHF_NOTE_NV_CUINFO"
        /*0018*/ 	.short	0x0002
        /*001a*/ 	.short	0x005a
        /*001c*/ 	.short	0x0082
	.zero		2


//--------------------- .nv.info                  --------------------------
	.section	.nv.info,"",@"SHT_CUDA_INFO"
	.align	4


	//----- nvinfo : EIATTR_REGCOUNT
	.align		4
        /*0000*/ 	.byte	0x04, 0x2f
        /*0002*/ 	.short	(.L_2 - .L_1)
	.align		4
.L_1:
        /*0004*/ 	.word	index@(attn_fwd)
        /*0008*/ 	.word	0x00000065


	//----- nvinfo : EIATTR_FRAME_SIZE
	.align		4
.L_2:
        /*000c*/ 	.byte	0x04, 0x11
        /*000e*/ 	.short	(.L_4 - .L_3)
	.align		4
.L_3:
        /*0010*/ 	.word	index@(attn_fwd)
        /*0014*/ 	.word	0x00000000


	//----- nvinfo : EIATTR_MIN_STACK_SIZE
	.align		4
.L_4:
        /*0018*/ 	.byte	0x04, 0x12
        /*001a*/ 	.short	(.L_6 - .L_5)
	.align		4
.L_5:
        /*001c*/ 	.word	index@(attn_fwd)
        /*0020*/ 	.word	0x00000000
.L_6:


//--------------------- .nv.compat                --------------------------
	.section	.nv.compat,"",@"SHT_CUDA_COMPAT_INFO"
	.align	4
        /*0000*/ 	.byte	0x02, 0x09, 0x01, 0x00, 0x02, 0x02, 0x01, 0x00, 0x02, 0x05, 0x05, 0x00, 0x03, 0x07, 0x01, 0x01
        /*0010*/ 	.byte	0x02, 0x03, 0x00, 0x00, 0x02, 0x06, 0x01, 0x00, 0x04, 0x0b, 0x08, 0x00, 0x00, 0x00, 0x00, 0x00
        /*0020*/ 	.byte	0x00, 0x00, 0x00, 0x00


//--------------------- .nv.info.attn_fwd         --------------------------
	.section	.nv.info.attn_fwd,"",@"SHT_CUDA_INFO"
	.sectionflags	@""
	.align	4


	//----- nvinfo : EIATTR_CUDA_API_VERSION
	.align		4
        /*0000*/ 	.byte	0x04, 0x37
        /*0002*/ 	.short	(.L_8 - .L_7)
.L_7:
        /*0004*/ 	.word	0x00000082


	//----- nvinfo : EIATTR_KPARAM_INFO
	.align		4
.L_8:
        /*0008*/ 	.byte	0x04, 0x17
        /*000a*/ 	.short	(.L_10 - .L_9)
.L_9:
        /*000c*/ 	.word	0x00000000
        /*0010*/ 	.short	0x0019
        /*0012*/ 	.short	0x0080
        /*0014*/ 	.byte	0x00, 0xf4, 0x21, 0x00


	//----- nvinfo : EIATTR_KPARAM_INFO
	.align		4
.L_10:
        /*0018*/ 	.byte	0x04, 0x17
        /*001a*/ 	.short	(.L_12 - .L_11)
.L_11:
        /*001c*/ 	.word	0x00000000
        /*0020*/ 	.short	0x0018
        /*0022*/ 	.short	0x0078
        /*0024*/ 	.byte	0x00, 0xf4, 0x21, 0x00


	//----- nvinfo : EIATTR_KPARAM_INFO
	.align		4
.L_12:
        /*0028*/ 	.byte	0x04, 0x17
        /*002a*/ 	.short	(.L_14 - .L_13)
.L_13:
        /*002c*/ 	.word	0x00000000
        /*0030*/ 	.short	0x0017
        /*0032*/ 	.short	0x0070
        /*0034*/ 	.byte	0x00, 0xf0, 0x11, 0x00


	//----- nvinfo : EIATTR_KPARAM_INFO
	.align		4
.L_14:
        /*0038*/ 	.byte	0x04, 0x17
        /*003a*/ 	.short	(.L_16 - .L_15)
.L_15:
        /*003c*/ 	.word	0x00000000
        /*0040*/ 	.short	0x0016
        /*0042*/ 	.short	0x006c
        /*0044*/ 	.byte	0x00, 0xf0, 0x11, 0x00


	//----- nvinfo : EIATTR_KPARAM_INFO
	.align		4
.L_16:
        /*0048*/ 	.byte	0x04, 0x17
        /*004a*/ 	.short	(.L_18 - .L_17)
.L_17:
        /*004c*/ 	.word	0x00000000
        /*0050*/ 	.short	0x0015
        /*0052*/ 	.short	0x0068
        /*0054*/ 	.byte	0x00, 0xf0, 0x11, 0x00


	//----- nvinfo : EIATTR_KPARAM_INFO
	.align		4
.L_18:
        /*0058*/ 	.byte	0x04, 0x17
        /*005a*/ 	.short	(.L_20 - .L_19)
.L_19:
        /*005c*/ 	.word	0x00000000
        /*0060*/ 	.short	0x0014
        /*0062*/ 	.short	0x0064
        /*0064*/ 	.byte	0x00, 0xf0, 0x11, 0x00


	//----- nvinfo : EIATTR_KPARAM_INFO
	.align		4
.L_20:
        /*0068*/ 	.byte	0x04, 0x17
        /*006a*/ 	.short	(.L_22 - .L_21)
.L_21:
        /*006c*/ 	.word	0x00000000
        /*0070*/ 	.short	0x0013
        /*0072*/ 	.short	0x0060
        /*0074*/ 	.byte	0x00, 0xf0, 0x11, 0x00


	//----- nvinfo : EIATTR_KPARAM_INFO
	.align		4
.L_22:
        /*0078*/ 	.byte	0x04, 0x17
        /*007a*/ 	.short	(.L_24 - .L_23)
.L_23:
        /*007c*/ 	.word	0x00000000
        /*0080*/ 	.short	0x0012
        /*0082*/ 	.short	0x005c
        /*0084*/ 	.byte	0x00, 0xf0, 0x11, 0x00


	//----- nvinfo : EIATTR_KPARAM_INFO
	.align		4
.L_24:
        /*0088*/ 	.byte	0x04, 0x17
        /*008a*/ 	.short	(.L_26 - .L_25)
.L_25:
        /*008c*/ 	.word	0x00000000
        /*0090*/ 	.short	0x0011
        /*0092*/ 	.short	0x0058
        /*0094*/ 	.byte	0x00, 0xf0, 0x11, 0x00


	//----- nvinfo : EIATTR_KPARAM_INFO
	.align		4
.L_26:
        /*0098*/ 	.byte	0x04, 0x17
        /*009a*/ 	.short	(.L_28 - .L_27)
.L_27:
        /*009c*/ 	.word	0x00000000
        /*00a0*/ 	.short	0x0010
        /*00a2*/ 	.short	0x0054
        /*00a4*/ 	.byte	0x00, 0xf0, 0x11, 0x00


	//----- nvinfo : EIATTR_KPARAM_INFO
	.align		4
.L_28:
        /*00a8*/ 	.byte	0x04, 0x17
        /*00aa*/ 	.short	(.L_30 - .L_29)
.L_29:
        /*00ac*/ 	.word	0x00000000
        /*00b0*/ 	.short	0x000f
        /*00b2*/ 	.short	0x0050
        /*00b4*/ 	.byte	0x00, 0xf0, 0x11, 0x00


	//----- nvinfo : EIATTR_KPARAM_INFO
	.align		4
.L_30:
        /*00b8*/ 	.byte	0x04, 0x17
        /*00ba*/ 	.short	(.L_32 - .L_31)
.L_31:
        /*00bc*/ 	.word	0x00000000
        /*00c0*/ 	.short	0x000e
        /*00c2*/ 	.short	0x004c
        /*00c4*/ 	.byte	0x00, 0xf0, 0x11, 0x00


	//----- nvinfo : EIATTR_KPARAM_INFO
	.align		4
.L_32:
        /*00c8*/ 	.byte	0x04, 0x17
        /*00ca*/ 	.short	(.L_34 - .L_33)
.L_33:
        /*00cc*/ 	.word	0x00000000
        /*00d0*/ 	.short	0x000d
        /*00d2*/ 	.short	0x0048
        /*00d4*/ 	.byte	0x00, 0xf0, 0x11, 0x00


	//----- nvinfo : EIATTR_KPARAM_INFO
	.align		4
.L_34:
        /*00d8*/ 	.byte	0x04, 0x17
        /*00da*/ 	.short	(.L_36 - .L_35)
.L_35:
        /*00dc*/ 	.word	0x00000000
        /*00e0*/ 	.short	0x000c
        /*00e2*/ 	.short	0x0044
        /*00e4*/ 	.byte	0x00, 0xf0, 0x11, 0x00


	//----- nvinfo : EIATTR_KPARAM_INFO
	.align		4
.L_36:
        /*00e8*/ 	.byte	0x04, 0x17
        /*00ea*/ 	.short	(.L_38 - .L_37)
.L_37:
        /*00ec*/ 	.word	0x00000000
        /*00f0*/ 	.short	0x000b
        /*00f2*/ 	.short	0x0040
        /*00f4*/ 	.byte	0x00, 0xf0, 0x11, 0x00


	//----- nvinfo : EIATTR_KPARAM_INFO
	.align		4
.L_38:
        /*00f8*/ 	.byte	0x04, 0x17
        /*00fa*/ 	.short	(.L_40 - .L_39)
.L_39:
        /*00fc*/ 	.word	0x00000000
        /*0100*/ 	.short	0x000a
        /*0102*/ 	.short	0x003c
        /*0104*/ 	.byte	0x00, 0xf0, 0x11, 0x00


	//----- nvinfo : EIATTR_KPARAM_INFO
	.align		4
.L_40:
        /*0108*/ 	.byte	0x04, 0x17
        /*010a*/ 	.short	(.L_42 - .L_41)
.L_41:
        /*010c*/ 	.word	0x00000000
        /*0110*/ 	.short	0x0009
        /*0112*/ 	.short	0x0038
        /*0114*/ 	.byte	0x00, 0xf0, 0x11, 0x00


	//----- nvinfo : EIATTR_KPARAM_INFO
	.align		4
.L_42:
        /*0118*/ 	.byte	0x04, 0x17
        /*011a*/ 	.short	(.L_44 - .L_43)
.L_43:
        /*011c*/ 	.word	0x00000000
        /*0120*/ 	.short	0x0008
        /*0122*/ 	.short	0x0034
        /*0124*/ 	.byte	0x00, 0xf0, 0x11, 0x00


	//----- nvinfo : EIATTR_KPARAM_INFO
	.align		4
.L_44:
        /*0128*/ 	.byte	0x04, 0x17
        /*012a*/ 	.short	(.L_46 - .L_45)
.L_45:
        /*012c*/ 	.word	0x00000000
        /*0130*/ 	.short	0x0007
        /*0132*/ 	.short	0x0030
        /*0134*/ 	.byte	0x00, 0xf0, 0x11, 0x00


	//----- nvinfo : EIATTR_KPARAM_INFO
	.align		4
.L_46:
        /*0138*/ 	.byte	0x04, 0x17
        /*013a*/ 	.short	(.L_48 - .L_47)
.L_47:
        /*013c*/ 	.word	0x00000000
        /*0140*/ 	.short	0x0006
        /*0142*/ 	.short	0x002c
        /*0144*/ 	.byte	0x00, 0xf0, 0x11, 0x00


	//----- nvinfo : EIATTR_KPARAM_INFO
	.align		4
.L_48:
        /*0148*/ 	.byte	0x04, 0x17
        /*014a*/ 	.short	(.L_50 - .L_49)
.L_49:
        /*014c*/ 	.word	0x00000000
        /*0150*/ 	.short	0x0005
        /*0152*/ 	.short	0x0028
        /*0154*/ 	.byte	0x00, 0xf0, 0x11, 0x00


	//----- nvinfo : EIATTR_KPARAM_INFO
	.align		4
.L_50:
        /*0158*/ 	.byte	0x04, 0x17
        /*015a*/ 	.short	(.L_52 - .L_51)
.L_51:
        /*015c*/ 	.word	0x00000000
        /*0160*/ 	.short	0x0004
        /*0162*/ 	.short	0x0020
        /*0164*/ 	.byte	0x00, 0xf4, 0x21, 0x00


	//----- nvinfo : EIATTR_KPARAM_INFO
	.align		4
.L_52:
        /*0168*/ 	.byte	0x04, 0x17
        /*016a*/ 	.short	(.L_54 - .L_53)
.L_53:
        /*016c*/ 	.word	0x00000000
        /*0170*/ 	.short	0x0003
        /*0172*/ 	.short	0x0018
        /*0174*/ 	.byte	0x00, 0xf4, 0x21, 0x00


	//----- nvinfo : EIATTR_KPARAM_INFO
	.align		4
.L_54:
        /*0178*/ 	.byte	0x04, 0x17
        /*017a*/ 	.short	(.L_56 - .L_55)
.L_55:
        /*017c*/ 	.word	0x00000000
        /*0180*/ 	.short	0x0002
        /*0182*/ 	.short	0x0010
        /*0184*/ 	.byte	0x00, 0xf4, 0x21, 0x00


	//----- nvinfo : EIATTR_KPARAM_INFO
	.align		4
.L_56:
        /*0188*/ 	.byte	0x04, 0x17
        /*018a*/ 	.short	(.L_58 - .L_57)
.L_57:
        /*018c*/ 	.word	0x00000000
        /*0190*/ 	.short	0x0001
        /*0192*/ 	.short	0x0008
        /*0194*/ 	.byte	0x00, 0xf4, 0x21, 0x00


	//----- nvinfo : EIATTR_KPARAM_INFO
	.align		4
.L_58:
        /*0198*/ 	.byte	0x04, 0x17
        /*019a*/ 	.short	(.L_60 - .L_59)
.L_59:
        /*019c*/ 	.word	0x00000000
        /*01a0*/ 	.short	0x0000
        /*01a2*/ 	.short	0x0000
        /*01a4*/ 	.byte	0x00, 0xf4, 0x21, 0x00


	//----- nvinfo : EIATTR_SPARSE_MMA_MASK
	.align		4
.L_60:
        /*01a8*/ 	.byte	0x03, 0x50
        /*01aa*/ 	.short	0x0000


	//----- nvinfo : EIATTR_MAXREG_COUNT
	.align		4
        /*01ac*/ 	.byte	0x03, 0x1b
        /*01ae*/ 	.short	0x00ff


	//----- nvinfo : EIATTR_NUM_BARRIERS
	.align		4
        /*01b0*/ 	.byte	0x02, 0x4c
        /*01b2*/ 	.byte	0x01
	.zero		1


	//----- nvinfo : EIATTR_MERCURY_ISA_VERSION
	.align		4
        /*01b4*/ 	.byte	0x03, 0x5f
        /*01b6*/ 	.short	0x0101


	//----- nvinfo : EIATTR_COOP_GROUP_MASK_REGIDS
	.align		4
        /*01b8*/ 	.byte	0x04, 0x29
        /*01ba*/ 	.short	(.L_62 - .L_61)


	//   ....[0]....
.L_61:
        /*01bc*/ 	.word	0xffffffff


	//   ....[1]....
        /*01c0*/ 	.word	0xffffffff


	//   ....[2]....
        /*01c4*/ 	.word	0xffffffff


	//   ....[3]....
        /*01c8*/ 	.word	0xffffffff


	//   ....[4]....
        /*01cc*/ 	.word	0xffffffff


	//   ....[5]....
        /*01d0*/ 	.word	0xffffffff


	//   ....[6]....
        /*01d4*/ 	.word	0xffffffff


	//   ....[7]....
        /*01d8*/ 	.word	0xffffffff


	//----- nvinfo : EIATTR_COOP_GROUP_INSTR_OFFSETS
	.align		4
.L_62:
        /*01dc*/ 	.byte	0x04, 0x28
        /*01de*/ 	.short	(.L_64 - .L_63)


	//   ....[0]....
.L_63:
        /*01e0*/ 	.word	0x00001080


	//   ....[1]....
        /*01e4*/ 	.word	0x00001110


	//   ....[2]....
        /*01e8*/ 	.word	0x00001120


	//   ....[3]....
        /*01ec*/ 	.word	0x00001150


	//   ....[4]....
        /*01f0*/ 	.word	0x000017d0


	//   ....[5]....
        /*01f4*/ 	.word	0x000017e0


	//   ....[6]....
        /*01f8*/ 	.word	0x00001860


	//   ....[7]....
        /*01fc*/ 	.word	0x00001870


	//----- nvinfo : EIATTR_EXIT_INSTR_OFFSETS
	.align		4
.L_64:
        /*0200*/ 	.byte	0x04, 0x1c
        /*0202*/ 	.short	(.L_66 - .L_65)


	//   ....[0]....
.L_65:
        /*0204*/ 	.word	0x000027e0


	//   ....[1]....
        /*0208*/ 	.word	0x00002810


	//----- nvinfo : EIATTR_REQNTID
	.align		4
.L_66:
        /*020c*/ 	.byte	0x04, 0x10
        /*020e*/ 	.short	(.L_68 - .L_67)
.L_67:
        /*0210*/ 	.word	0x00000080
        /*0214*/ 	.word	0x00000001
        /*0218*/ 	.word	0x00000001


	//----- nvinfo : EIATTR_CBANK_PARAM_SIZE
	.align		4
.L_68:
        /*021c*/ 	.byte	0x03, 0x19
        /*021e*/ 	.short	0x0088


	//----- nvinfo : EIATTR_PARAM_CBANK
	.align		4
        /*0220*/ 	.byte	0x04, 0x0a
        /*0222*/ 	.short	(.L_70 - .L_69)
	.align		4
.L_69:
        /*0224*/ 	.word	index@(.nv.constant0.attn_fwd)
        /*0228*/ 	.short	0x0210
        /*022a*/ 	.short	0x0088


	//----- nvinfo : EIATTR_SW_WAR
	.align		4
.L_70:
        /*022c*/ 	.byte	0x04, 0x36
        /*022e*/ 	.short	(.L_72 - .L_71)
.L_71:
        /*0230*/ 	.word	0x00000008
.L_72:


//--------------------- .nv.callgraph             --------------------------
	.section	.nv.callgraph,"",@"SHT_CUDA_CALLGRAPH"
	.align	4
	.sectionentsize	8
	.align		4
        /*0000*/ 	.word	0x00000000
	.align		4
        /*0004*/ 	.word	0xffffffff
	.align		4
        /*0008*/ 	.word	0x00000000
	.align		4
        /*000c*/ 	.word	0xfffffffe
	.align		4
        /*0010*/ 	.word	0x00000000
	.align		4
        /*0014*/ 	.word	0xfffffffd
	.align		4
        /*0018*/ 	.word	0x00000000
	.align		4
        /*001c*/ 	.word	0xfffffffc


//--------------------- .nv.constant4             --------------------------
	.section	.nv.constant4,"a",@progbits
	.align	8
	.align		8
.nv.constant4:
        /*0000*/ 	.dword	_$_str


//--------------------- .text.attn_fwd            --------------------------
	.section	.text.attn_fwd,"ax",@progbits
	.align	128
        .global         attn_fwd
        .type           attn_fwd,@function
        .size           attn_fwd,(.L_x_3 - attn_fwd)
        .other          attn_fwd,@"STO_CUDA_ENTRY STV_DEFAULT"
attn_fwd:
.text.attn_fwd:
[----:B------:R-:W-:Y:S01]  /*0000*/  LDC R1, c[0x0][0x28] ;  /* 0x00000a00ff017b82 */ /* 0x000fe20000000800 */
[----:B------:R-:W0:Y:S07]  /*0010*/  S2R R32, SR_TID.X ;  /* 0x0000000000207919 */ /* 0x000e2e0000002100 */
[----:B------:R-:W1:Y:S01]  /*0020*/  S2UR UR6, SR_CTAID.Y ;  /* 0x00000000000679c3 */ /* 0x000e620000002600 */
[----:B------:R-:W-:Y:S01]  /*0030*/  ULDC.64 UR4, c[0x0][0x240] ;  /* 0x0000900000047ab9 */ /* 0x000fe20000000a00 */
[----:B------:R-:W-:Y:S01]  /*0040*/  ULDC.64 UR10, c[0x0][0x208] ;  /* 0x00008200000a7ab9 */ /* 0x000fe20000000a00 */
[----:B------:R-:W2:Y:S05]  /*0050*/  S2R R3, SR_CTAID.X ;  /* 0x0000000000037919 */ /* 0x000eaa0000002500 */
[----:B------:R-:W3:Y:S08]  /*0060*/  LDC R18, c[0x0][0x248] ;  /* 0x00009200ff127b82 */ /* 0x000ef00000000800 */
[----:B------:R-:W4:Y:S01]  /*0070*/  LDC.64 R24, c[0x0][0x210] ;  /* 0x00008400ff187b82 */ /* 0x000f220000000a00 */
[----:B-1----:R-:W-:-:S04]  /*0080*/  UIMAD UR4, UR6, UR4, URZ ;  /* 0x00000004060472a4 */ /* 0x002fc8000f8e023f */
[----:B------:R-:W-:Y:S01]  /*0090*/  USHF.L.U32 UR7, UR4, 0x1, URZ ;  /* 0x0000000104077899 */ /* 0x000fe2000800063f */
[----:B0-----:R-:W-:Y:S02]  /*00a0*/  LOP3.LUT R14, R32, 0x1f, RZ, 0xc0, !PT ;  /* 0x0000001f200e7812 */ /* 0x001fe400078ec0ff */
[----:B------:R-:W-:Y:S02]  /*00b0*/  SHF.R.U32.HI R12, RZ, 0x5, R32 ;  /* 0x00000005ff0c7819 */ /* 0x000fe40000011620 */
[----:B--2---:R-:W-:Y:S02]  /*00c0*/  LEA R0, R3, R14, 0x5 ;  /* 0x0000000e03007211 */ /* 0x004fe400078e28ff */
[----:B------:R-:W-:-:S03]  /*00d0*/  SGXT.U32 R12, R12, 0x2 ;  /* 0x000000020c0c781a */ /* 0x000fc60000000000 */
[----:B------:R-:W-:Y:S01]  /*00e0*/  IMAD R2, R0, UR5, RZ ;  /* 0x0000000500027c24 */ /* 0x000fe2000f8e02ff */
[----:B------:R-:W-:Y:S01]  /*00f0*/  UIMAD.WIDE UR4, UR4, 0x2, URZ ;  /* 0x00000002040478a5 */ /* 0x000fe2000f8e023f */
[----:B---3--:R-:W-:-:S03]  /*0100*/  IMAD R4, R12, R18, RZ ;  /* 0x000000120c047224 */ /* 0x008fc600078e02ff */
[----:B------:R-:W-:Y:S01]  /*0110*/  SHF.L.U32 R3, R2, 0x1, RZ ;  /* 0x0000000102037819 */ /* 0x000fe200000006ff */
[----:B------:R-:W-:Y:S02]  /*0120*/  IMAD R5, R18, 0x4, R4 ;  /* 0x0000000412057824 */ /* 0x000fe400078e0204 */
[----:B------:R-:W-:Y:S01]  /*0130*/  IMAD.HI R2, R2, 0x2, RZ ;  /* 0x0000000202027827 */ /* 0x000fe200078e02ff */
[----:B----4-:R-:W-:Y:S02]  /*0140*/  IADD3 R24, P0, P1, R3, UR7, R24 ;  /* 0x0000000703187c10 */ /* 0x010fe4000f91e018 */
[----:B------:R-:W-:Y:S02]  /*0150*/  LEA R7, R18, R5, 0x2 ;  /* 0x0000000512077211 */ /* 0x000fe400078e10ff */
[----:B------:R-:W-:Y:S02]  /*0160*/  IADD3.X R26, R2, UR5, R25, P0, P1 ;  /* 0x00000005021a7c10 */ /* 0x000fe400087e2419 */
[----:B------:R-:W-:-:S02]  /*0170*/  LEA R2, P0, R4, R24, 0x1 ;  /* 0x0000001804027211 */ /* 0x000fc400078008ff */
[----:B------:R-:W-:Y:S02]  /*0180*/  LEA R9, R18, R7, 0x2 ;  /* 0x0000000712097211 */ /* 0x000fe400078e10ff */
[----:B------:R-:W-:Y:S02]  /*0190*/  LEA.HI.X.SX32 R3, R4, R26, 0x1, P0 ;  /* 0x0000001a04037211 */ /* 0x000fe400000f0eff */
[-C--:B------:R-:W-:Y:S01]  /*01a0*/  LEA R4, P0, R5, R24.reuse, 0x1 ;  /* 0x0000001805047211 */ /* 0x080fe200078008ff */
[----:B------:R-:W-:Y:S01]  /*01b0*/  IMAD R13, R18, 0x4, R9 ;  /* 0x00000004120d7824 */ /* 0x000fe200078e0209 */
[----:B------:R-:W-:Y:S01]  /*01c0*/  LEA R6, P1, R7, R24, 0x1 ;  /* 0x0000001807067211 */ /* 0x000fe200078208ff */
[----:B------:R-:W2:Y:S01]  /*01d0*/  LDG.E.U16 R23, desc[UR10][R2.64] ;  /* 0x0000000a02177981 */ /* 0x000ea2000c1e1500 */
[----:B------:R-:W-:Y:S02]  /*01e0*/  LEA.HI.X.SX32 R5, R5, R26, 0x1, P0 ;  /* 0x0000001a05057211 */ /* 0x000fe400000f0eff */
[----:B------:R-:W-:-:S02]  /*01f0*/  LEA R10, P0, R9, R24, 0x1 ;  /* 0x00000018090a7211 */ /* 0x000fc400078008ff */
[----:B------:R-:W-:Y:S01]  /*0200*/  LEA.HI R8, R32, 0x1c, RZ, 0x1b ;  /* 0x0000001c20087811 */ /* 0x000fe200078fd8ff */
[----:B------:R0:W3:Y:S01]  /*0210*/  LDG.E.U16 R22, desc[UR10][R4.64] ;  /* 0x0000000a04167981 */ /* 0x0000e2000c1e1500 */
[----:B------:R-:W-:Y:S02]  /*0220*/  LEA R15, R18, R13, 0x2 ;  /* 0x0000000d120f7211 */ /* 0x000fe400078e10ff */
[----:B------:R-:W-:Y:S01]  /*0230*/  LEA.HI.X.SX32 R11, R9, R26, 0x1, P0 ;  /* 0x0000001a090b7211 */ /* 0x000fe200000f0eff */
[----:B------:R-:W-:Y:S01]  /*0240*/  IMAD R21, R8, R18, RZ ;  /* 0x0000001208157224 */ /* 0x000fe200078e02ff */
[----:B------:R-:W-:Y:S02]  /*0250*/  LEA.HI.X.SX32 R7, R7, R26, 0x1, P1 ;  /* 0x0000001a07077211 */ /* 0x000fe400008f0eff */
[----:B------:R-:W-:Y:S01]  /*0260*/  LEA R9, R18, R15, 0x2 ;  /* 0x0000000f12097211 */ /* 0x000fe200078e10ff */
[----:B------:R-:W4:Y:S01]  /*0270*/  LDG.E.U16 R10, desc[UR10][R10.64] ;  /* 0x0000000a0a0a7981 */ /* 0x000f22000c1e1500 */
[-C--:B------:R-:W-:Y:S01]  /*0280*/  LEA R16, P0, R13, R24.reuse, 0x1 ;  /* 0x000000180d107211 */ /* 0x080fe200078008ff */
[----:B0-----:R-:W0:Y:S01]  /*0290*/  LDC R4, c[0x0][0x280] ;  /* 0x0000a000ff047b82 */ /* 0x001e220000000800 */
[----:B------:R-:W-:Y:S01]  /*02a0*/  LEA R18, P1, R9, R24, 0x1 ;  /* 0x0000001809127211 */ /* 0x000fe200078208ff */
[----:B------:R1:W5:Y:S01]  /*02b0*/  LDG.E.U16 R25, desc[UR10][R6.64] ;  /* 0x0000000a06197981 */ /* 0x000362000c1e1500 */
[----:B------:R-:W-:-:S02]  /*02c0*/  LEA.HI.X.SX32 R17, R13, R26, 0x1, P0 ;  /* 0x0000001a0d117211 */ /* 0x000fc400000f0eff */
[----:B------:R-:W-:Y:S02]  /*02d0*/  LEA R20, P2, R21, R24, 0x1 ;  /* 0x0000001815147211 */ /* 0x000fe400078408ff */
[----:B------:R-:W-:Y:S02]  /*02e0*/  LEA.HI.X.SX32 R19, R9, R26, 0x1, P1 ;  /* 0x0000001a09137211 */ /* 0x000fe400008f0eff */
[----:B-1----:R-:W-:Y:S01]  /*02f0*/  LEA R6, P0, R15, R24, 0x1 ;  /* 0x000000180f067211 */ /* 0x002fe200078008ff */
[----:B------:R-:W3:Y:S01]  /*0300*/  LDG.E.U16 R17, desc[UR10][R16.64] ;  /* 0x0000000a10117981 */ /* 0x000ee2000c1e1500 */
[-C--:B------:R-:W-:Y:S02]  /*0310*/  LEA.HI.X.SX32 R21, R21, R26.reuse, 0x1, P2 ;  /* 0x0000001a15157211 */ /* 0x080fe400010f0eff */
[----:B------:R-:W-:Y:S01]  /*0320*/  LEA.HI.X.SX32 R7, R15, R26, 0x1, P0 ;  /* 0x0000001a0f077211 */ /* 0x000fe200000f0eff */
[----:B------:R-:W4:Y:S04]  /*0330*/  LDG.E.U16 R19, desc[UR10][R18.64] ;  /* 0x0000000a12137981 */ /* 0x000f28000c1e1500 */
[----:B------:R-:W4:Y:S04]  /*0340*/  LDG.E.U16 R6, desc[UR10][R6.64] ;  /* 0x0000000a06067981 */ /* 0x000f28000c1e1500 */
[----:B------:R-:W4:Y:S01]  /*0350*/  LDG.E.U16 R20, desc[UR10][R20.64] ;  /* 0x0000000a14147981 */ /* 0x000f22000c1e1500 */
[----:B------:R-:W1:Y:S01]  /*0360*/  S2UR UR5, SR_CgaCtaId ;  /* 0x00000000000579c3 */ /* 0x000e620000008800 */
[----:B------:R-:W-:Y:S01]  /*0370*/  SHF.R.S32.HI R2, RZ, 0x6, R32 ;  /* 0x00000006ff027819 */ /* 0x000fe20000011420 */
[----:B------:R-:W-:-:S03]  /*0380*/  IMAD.SHL.U32 R5, R32, 0x2, RZ ;  /* 0x0000000220057824 */ /* 0x000fc600078e00ff */
[----:B------:R-:W-:Y:S01]  /*0390*/  SGXT R2, R2, 0x1 ;  /* 0x000000010202781a */ /* 0x000fe20000000200 */
[----:B------:R-:W-:Y:S01]  /*03a0*/  UMOV UR4, 0x400 ;  /* 0x0000040000047882 */ /* 0x000fe20000000000 */
[----:B0-----:R-:W-:Y:S02]  /*03b0*/  ISETP.GE.AND P0, PT, R4, 0x1, PT ;  /* 0x000000010400780c */ /* 0x001fe40003f06270 */
[----:B------:R-:W-:-:S04]  /*03c0*/  LOP3.LUT R2, R2, 0x90, RZ, 0xc0, !PT ;  /* 0x0000009002027812 */ /* 0x000fc800078ec0ff */
[----:B------:R-:W-:-:S04]  /*03d0*/  LOP3.LUT R2, R2, 0x7e, R5, 0x78, !PT ;  /* 0x0000007e02027812 */ /* 0x000fc800078e7805 */
[----:B------:R-:W-:Y:S01]  /*03e0*/  LOP3.LUT R3, R2, 0x20, RZ, 0x3c, !PT ;  /* 0x0000002002037812 */ /* 0x000fe200078e3cff */
[----:B-1----:R-:W-:Y:S01]  /*03f0*/  ULEA UR5, UR5, UR4, 0x18 ;  /* 0x0000000405057291 */ /* 0x002fe2000f8ec03f */
[----:B------:R-:W-:Y:S01]  /*0400*/  MOV R52, 0xff800000 ;  /* 0xff80000000347802 */ /* 0x000fe20000000f00 */
[----:B------:R-:W-:Y:S01]  /*0410*/  IMAD.MOV.U32 R9, RZ, RZ, 0x3f800000 ;  /* 0x3f800000ff097424 */ /* 0x000fe200078e00ff */
[----:B------:R-:W-:Y:S02]  /*0420*/  MOV R56, 0x3f800000 ;  /* 0x3f80000000387802 */ /* 0x000fe40000000f00 */
[----:B------:R-:W-:Y:S02]  /*0430*/  CS2R R28, SRZ ;  /* 0x00000000001c7805 */ /* 0x000fe4000001ff00 */
[----:B------:R-:W-:Y:S02]  /*0440*/  MOV R53, 0xff800000 ;  /* 0xff80000000357802 */ /* 0x000fe40000000f00 */
[----:B------:R-:W-:-:S02]  /*0450*/  CS2R R30, SRZ ;  /* 0x00000000001e7805 */ /* 0x000fc4000001ff00 */
[----:B------:R-:W-:Y:S02]  /*0460*/  CS2R R36, SRZ ;  /* 0x0000000000247805 */ /* 0x000fe4000001ff00 */
[----:B------:R-:W-:Y:S02]  /*0470*/  CS2R R38, SRZ ;  /* 0x0000000000267805 */ /* 0x000fe4000001ff00 */
[----:B------:R-:W-:Y:S02]  /*0480*/  CS2R R40, SRZ ;  /* 0x0000000000287805 */ /* 0x000fe4000001ff00 */
[----:B------:R-:W-:Y:S02]  /*0490*/  CS2R R42, SRZ ;  /* 0x00000000002a7805 */ /* 0x000fe4000001ff00 */
[----:B------:R-:W-:Y:S02]  /*04a0*/  CS2R R26, SRZ ;  /* 0x00000000001a7805 */ /* 0x000fe4000001ff00 */
[C---:B------:R-:W-:Y:S01]  /*04b0*/  SHF.L.U32 R13, R32.reuse, 0x6, RZ ;  /* 0x00000006200d7819 */ /* 0x040fe200000006ff */
[----:B------:R-:W-:Y:S01]  /*04c0*/  IMAD.SHL.U32 R15, R32, 0x8, RZ ;  /* 0x00000008200f7824 */ /* 0x000fe200078e00ff */
[----:B--2---:R-:W-:Y:S04]  /*04d0*/  STS.U16 [R2+UR5], R23 ;  /* 0x0000001702007988 */ /* 0x004fe80008000405 */
[----:B-----5:R0:W-:Y:S04]  /*04e0*/  STS.U16 [R2+UR5+0x200], R25 ;  /* 0x0002001902007988 */ /* 0x0201e80008000405 */
[----:B---3--:R1:W-:Y:S04]  /*04f0*/  STS.U16 [R2+UR5+0x400], R17 ;  /* 0x0004001102007988 */ /* 0x0083e80008000405 */
[----:B----4-:R1:W-:Y:S01]  /*0500*/  STS.U16 [R2+UR5+0x600], R19 ;  /* 0x0006001302007988 */ /* 0x0103e20008000405 */
[----:B0-----:R-:W-:-:S03]  /*0510*/  CS2R R24, SRZ ;  /* 0x0000000000187805 */ /* 0x001fc6000001ff00 */
[----:B------:R1:W-:Y:S04]  /*0520*/  STS.U16 [R3+UR5+0x100], R22 ;  /* 0x0001001603007988 */ /* 0x0003e80008000405 */
[----:B------:R1:W-:Y:S04]  /*0530*/  STS.U16 [R3+UR5+0x300], R10 ;  /* 0x0003000a03007988 */ /* 0x0003e80008000405 */
[----:B------:R1:W-:Y:S04]  /*0540*/  STS.U16 [R3+UR5+0x500], R6 ;  /* 0x0005000603007988 */ /* 0x0003e80008000405 */
[----:B------:R1:W-:Y:S01]  /*0550*/  STS.U16 [R3+UR5+0x700], R20 ;  /* 0x0007001403007988 */ /* 0x0003e20008000405 */
[----:B------:R-:W-:Y:S05]  /*0560*/  @!P0 BRA `(.L_x_0) ;  /* 0x0000001400148947 */ /* 0x000fea0003800000 */
[----:B-1----:R-:W0:Y:S01]  /*0570*/  LDC.64 R6, c[0x0][0x250] ;  /* 0x00009400ff067b82 */ /* 0x002e220000000a00 */
[----:B------:R-:W-:Y:S01]  /*0580*/  LOP3.LUT R16, R13, 0x1c0, RZ, 0xc0, !PT ;  /* 0x000001c00d107812 */ /* 0x000fe200078ec0ff */
[----:B------:R-:W-:Y:S01]  /*0590*/  ULDC UR4, c[0x0][0x258] ;  /* 0x0000960000047ab9 */ /* 0x000fe20000000800 */
[----:B------:R-:W-:Y:S01]  /*05a0*/  LOP3.LUT R9, R5, 0x10, RZ, 0xc0, !PT ;  /* 0x0000001005097812 */ /* 0x000fe200078ec0ff */
[----:B------:R-:W-:Y:S01]  /*05b0*/  ULDC.64 UR8, c[0x0][0x218] ;  /* 0x0000860000087ab9 */ /* 0x000fe20000000a00 */
[----:B------:R-:W-:Y:S01]  /*05c0*/  LOP3.LUT R18, R16, 0x30, R15, 0xf8, !PT ;  /* 0x0000003010127812 */ /* 0x000fe200078ef80f */
[----:B------:R-:W-:Y:S01]  /*05d0*/  IMAD R15, R14, UR4, RZ ;  /* 0x000000040e0f7c24 */ /* 0x000fe2000f8e02ff */
[----:B------:R-:W-:Y:S01]  /*05e0*/  LOP3.LUT R17, R9, 0x20, R32, 0xf8, !PT ;  /* 0x0000002009117812 */ /* 0x000fe200078ef820 */
[----:B------:R-:W1:Y:S01]  /*05f0*/  LDC.64 R10, c[0x0][0x260] ;  /* 0x00009800ff0a7b82 */ /* 0x000e620000000a00 */
[----:B------:R-:W-:Y:S01]  /*0600*/  SHF.L.U32 R13, R32, 0x5, RZ ;  /* 0x00000005200d7819 */ /* 0x000fe200000006ff */
[----:B------:R-:W-:Y:S01]  /*0610*/  ULDC.64 UR12, c[0x0][0x220] ;  /* 0x00008800000c7ab9 */ /* 0x000fe20000000a00 */
[----:B------:R-:W-:Y:S01]  /*0620*/  SHF.L.U32 R16, R15, 0x1, RZ ;  /* 0x000000010f107819 */ /* 0x000fe200000006ff */
[----:B------:R-:W-:Y:S01]  /*0630*/  IMAD.MOV.U32 R56, RZ, RZ, 0x3f800000 ;  /* 0x3f800000ff387424 */ /* 0x000fe200078e00ff */
[----:B------:R-:W-:-:S02]  /*0640*/  LOP3.LUT R17, R18, R17, RZ, 0x3c, !PT ;  /* 0x0000001112117212 */ /* 0x000fc400078e3cff */
[----:B------:R-:W-:Y:S02]  /*0650*/  CS2R R28, SRZ ;  /* 0x00000000001c7805 */ /* 0x000fe4000001ff00 */
[----:B------:R-:W-:Y:S01]  /*0660*/  LOP3.LUT R5, R18, 0x30, R5, 0x78, !PT ;  /* 0x0000003012057812 */ /* 0x000fe200078e7805 */
[----:B------:R-:W2:Y:S01]  /*0670*/  LDC R22, c[0x0][0x268] ;  /* 0x00009a00ff167b82 */ /* 0x000ea20000000800 */
[----:B------:R-:W-:Y:S02]  /*0680*/  MOV R57, 0xff800000 ;  /* 0xff80000000397802 */ /* 0x000fe40000000f00 */
[----:B------:R-:W-:Y:S02]  /*0690*/  CS2R R30, SRZ ;  /* 0x00000000001e7805 */ /* 0x000fe4000001ff00 */
[----:B------:R-:W-:Y:S02]  /*06a0*/  MOV R58, 0xff800000 ;  /* 0xff800000003a7802 */ /* 0x000fe40000000f00 */
[----:B------:R-:W-:-:S02]  /*06b0*/  CS2R R36, SRZ ;  /* 0x0000000000247805 */ /* 0x000fc4000001ff00 */
[----:B------:R-:W-:Y:S02]  /*06c0*/  CS2R R38, SRZ ;  /* 0x0000000000267805 */ /* 0x000fe4000001ff00 */
[----:B------:R-:W-:Y:S02]  /*06d0*/  CS2R R40, SRZ ;  /* 0x0000000000287805 */ /* 0x000fe4000001ff00 */
[----:B------:R-:W-:Y:S01]  /*06e0*/  CS2R R42, SRZ ;  /* 0x00000000002a7805 */ /* 0x000fe2000001ff00 */
[----:B0-----:R-:W-:Y:S01]  /*06f0*/  IMAD R9, R6, UR6, RZ ;  /* 0x0000000606097c24 */ /* 0x001fe2000f8e02ff */
[----:B------:R-:W-:Y:S02]  /*0700*/  LOP3.LUT R6, R13, 0x200, RZ, 0xc0, !PT ;  /* 0x000002000d067812 */ /* 0x000fe400078ec0ff */
[----:B------:R-:W-:Y:S02]  /*0710*/  CS2R R24, SRZ ;  /* 0x0000000000187805 */ /* 0x000fe4000001ff00 */
[----:B------:R-:W-:Y:S01]  /*0720*/  CS2R R26, SRZ ;  /* 0x00000000001a7805 */ /* 0x000fe2000001ff00 */
[----:B------:R-:W-:Y:S01]  /*0730*/  IMAD.SHL.U32 R13, R9, 0x2, RZ ;  /* 0x00000002090d7824 */ /* 0x000fe200078e00ff */
[----:B------:R-:W-:Y:S01]  /*0740*/  IADD3 R6, R17, UR5, R6 ;  /* 0x0000000511067c10 */ /* 0x000fe2000fffe006 */
[----:B------:R-:W-:Y:S01]  /*0750*/  IMAD.HI R9, R9, 0x2, RZ ;  /* 0x0000000209097827 */ /* 0x000fe200078e02ff */
[----:B------:R-:W-:Y:S01]  /*0760*/  UMOV UR4, URZ ;  /* 0x0000003f00047c82 */ /* 0x000fe20008000000 */
[----:B------:R-:W-:Y:S01]  /*0770*/  ULDC UR7, c[0x0][0x238] ;  /* 0x00008e0000077ab9 */ /* 0x000fe20000000800 */
[----:B------:R-:W-:Y:S01]  /*0780*/  IADD3 R83, P0, P1, R16, UR8, R13 ;  /* 0x0000000810537c10 */ /* 0x000fe2000f91e00d */
[----:B------:R-:W-:-:S02]  /*0790*/  IMAD R16, R12, R7, RZ ;  /* 0x000000070c107224 */ /* 0x000fc400078e02ff */
[----:B-1----:R-:W-:Y:S02]  /*07a0*/  IMAD R17, R14, R11, RZ ;  /* 0x0000000b0e117224 */ /* 0x002fe400078e02ff */
[----:B------:R-:W-:Y:S01]  /*07b0*/  IMAD.HI R14, R15, 0x2, RZ ;  /* 0x000000020f0e7827 */ /* 0x000fe200078e02ff */
[----:B------:R-:W-:Y:S02]  /*07c0*/  LEA R94, P2, R16, R83, 0x1 ;  /* 0x00000053105e7211 */ /* 0x000fe400078408ff */
[----:B------:R-:W-:Y:S01]  /*07d0*/  SHF.L.U32 R18, R17, 0x1, RZ ;  /* 0x0000000111127819 */ /* 0x000fe200000006ff */
[----:B------:R-:W-:Y:S01]  /*07e0*/  IMAD R10, R10, UR6, RZ ;  /* 0x000000060a0a7c24 */ /* 0x000fe2000f8e02ff */
[----:B------:R-:W-:Y:S01]  /*07f0*/  IADD3.X R21, R14, UR9, R9, P0, P1 ;  /* 0x000000090e157c10 */ /* 0x000fe200087e2409 */
[----:B--2---:R-:W-:Y:S02]  /*0800*/  IMAD R15, R12, R22, RZ ;  /* 0x000000160c0f7224 */ /* 0x004fe400078e02ff */
[----:B------:R-:W-:Y:S01]  /*0810*/  IMAD R12, R7, 0x4, R16 ;  /* 0x00000004070c7824 */ /* 0x000fe200078e0210 */
[----:B------:R-:W-:Y:S01]  /*0820*/  SHF.L.U32 R13, R10, 0x1, RZ ;  /* 0x000000010a0d7819 */ /* 0x000fe200000006ff */
[----:B------:R-:W-:Y:S01]  /*0830*/  IMAD R9, R8, R7, RZ ;  /* 0x0000000708097224 */ /* 0x000fe200078e02ff */
[----:B------:R-:W-:Y:S01]  /*0840*/  LEA.HI.X.SX32 R95, R16, R21, 0x1, P2 ;  /* 0x00000015105f7211 */ /* 0x000fe200010f0eff */
[----:B------:R-:W-:Y:S01]  /*0850*/  IMAD.HI R20, R17, 0x2, RZ ;  /* 0x0000000211147827 */ /* 0x000fe200078e02ff */
[----:B------:R-:W-:-:S02]  /*0860*/  LEA R14, R7, R12, 0x2 ;  /* 0x0000000c070e7211 */ /* 0x000fc400078e10ff */
[----:B------:R-:W-:Y:S01]  /*0870*/  IADD3 R62, P0, P1, R18, UR12, R13 ;  /* 0x0000000c123e7c10 */ /* 0x000fe2000f91e00d */
[----:B------:R-:W-:Y:S01]  /*0880*/  IMAD.HI R13, R10, 0x2, RZ ;  /* 0x000000020a0d7827 */ /* 0x000fe200078e02ff */
[----:B------:R-:W-:Y:S02]  /*0890*/  LEA R80, P5, R9, R83, 0x1 ;  /* 0x0000005309507211 */ /* 0x000fe400078a08ff */
[----:B------:R-:W-:Y:S01]  /*08a0*/  LEA R19, R22, R15, 0x2 ;  /* 0x0000000f16137211 */ /* 0x000fe200078e10ff */
[----:B------:R-:W-:Y:S01]  /*08b0*/  IMAD R10, R7, 0x4, R14 ;  /* 0x00000004070a7824 */ /* 0x000fe200078e020e */
[----:B------:R-:W-:Y:S02]  /*08c0*/  LEA.HI.X.SX32 R81, R9, R21, 0x1, P5 ;  /* 0x0000001509517211 */ /* 0x000fe400028f0eff */
[----:B------:R-:W-:Y:S02]  /*08d0*/  LEA R92, P3, R12, R83, 0x1 ;  /* 0x000000530c5c7211 */ /* 0x000fe400078608ff */
[----:B------:R-:W-:-:S02]  /*08e0*/  LEA R18, R7, R10, 0x2 ;  /* 0x0000000a07127211 */ /* 0x000fc400078e10ff */
[----:B------:R-:W-:Y:S02]  /*08f0*/  LEA R90, P4, R14, R83, 0x1 ;  /* 0x000000530e5a7211 */ /* 0x000fe400078808ff */
[----:B------:R-:W-:Y:S01]  /*0900*/  LEA R17, R22, R19, 0x2 ;  /* 0x0000001316117211 */ /* 0x000fe200078e10ff */
[C---:B------:R-:W-:Y:S01]  /*0910*/  IMAD R16, R7.reuse, 0x4, R18 ;  /* 0x0000000407107824 */ /* 0x040fe200078e0212 */
[-C--:B------:R-:W-:Y:S01]  /*0920*/  LEA.HI.X.SX32 R93, R12, R21.reuse, 0x1, P3 ;  /* 0x000000150c5d7211 */ /* 0x080fe200018f0eff */
[----:B------:R-:W-:Y:S01]  /*0930*/  IMAD R12, R8, R22, RZ ;  /* 0x00000016080c7224 */ /* 0x000fe200078e02ff */
[----:B------:R-:W-:Y:S02]  /*0940*/  LEA.HI.X.SX32 R91, R14, R21, 0x1, P4 ;  /* 0x000000150e5b7211 */ /* 0x000fe400020f0eff */
[----:B------:R-:W-:Y:S02]  /*0950*/  LEA R9, R7, R16, 0x2 ;  /* 0x0000001007097211 */ /* 0x000fe400078e10ff */
[----:B------:R-:W-:-:S02]  /*0960*/  LEA R88, P2, R10, R83, 0x1 ;  /* 0x000000530a587211 */ /* 0x000fc400078408ff */
[CC--:B------:R-:W-:Y:S02]  /*0970*/  LEA R82, P5, R9.reuse, R83.reuse, 0x1 ;  /* 0x0000005309527211 */ /* 0x0c0fe400078a08ff */
[-C--:B------:R-:W-:Y:S02]  /*0980*/  LEA R86, P3, R18, R83.reuse, 0x1 ;  /* 0x0000005312567211 */ /* 0x080fe400078608ff */
[----:B------:R-:W-:Y:S02]  /*0990*/  LEA R84, P4, R16, R83, 0x1 ;  /* 0x0000005310547211 */ /* 0x000fe400078808ff */
[----:B------:R-:W-:Y:S02]  /*09a0*/  LEA.HI.X.SX32 R83, R9, R21, 0x1, P5 ;  /* 0x0000001509537211 */ /* 0x000fe400028f0eff */
[----:B------:R-:W-:Y:S02]  /*09b0*/  LEA R9, R22, R17, 0x2 ;  /* 0x0000001116097211 */ /* 0x000fe400078e10ff */
[----:B------:R-:W-:-:S02]  /*09c0*/  LEA.HI.X.SX32 R87, R18, R21, 0x1, P3 ;  /* 0x0000001512577211 */ /* 0x000fc400018f0eff */
[----:B------:R-:W-:Y:S01]  /*09d0*/  LEA.HI.X.SX32 R89, R10, R21, 0x1, P2 ;  /* 0x000000150a597211 */ /* 0x000fe200010f0eff */
[----:B------:R-:W-:Y:S01]  /*09e0*/  IMAD R8, R22, 0x4, R9 ;  /* 0x0000000416087824 */ /* 0x000fe200078e0209 */
[----:B------:R-:W-:Y:S02]  /*09f0*/  IADD3.X R13, R20, UR13, R13, P0, P1 ;  /* 0x0000000d140d7c10 */ /* 0x000fe400087e240d */
[----:B------:R-:W-:Y:S02]  /*0a00*/  LEA R60, P3, R12, R62, 0x1 ;  /* 0x0000003e0c3c7211 */ /* 0x000fe400078608ff */
[----:B------:R-:W-:Y:S02]  /*0a10*/  LEA R10, R22, R8, 0x2 ;  /* 0x00000008160a7211 */ /* 0x000fe400078e10ff */
[-C--:B------:R-:W-:Y:S02]  /*0a20*/  LEA R78, P0, R15, R62.reuse, 0x1 ;  /* 0x0000003e0f4e7211 */ /* 0x080fe400078008ff */
[----:B------:R-:W-:-:S02]  /*0a30*/  LEA R76, P1, R19, R62, 0x1 ;  /* 0x0000003e134c7211 */ /* 0x000fc400078208ff */
[----:B------:R-:W-:Y:S02]  /*0a40*/  LEA R74, P2, R17, R62, 0x1 ;  /* 0x0000003e114a7211 */ /* 0x000fe400078408ff */
[-C--:B------:R-:W-:Y:S02]  /*0a50*/  LEA.HI.X.SX32 R61, R12, R13.reuse, 0x1, P3 ;  /* 0x0000000d0c3d7211 */ /* 0x080fe400018f0eff */
[----:B------:R-:W-:Y:S02]  /*0a60*/  LEA R12, R22, R10, 0x2 ;  /* 0x0000000a160c7211 */ /* 0x000fe400078e10ff */
[-C--:B------:R-:W-:Y:S02]  /*0a70*/  LEA.HI.X.SX32 R79, R15, R13.reuse, 0x1, P0 ;  /* 0x0000000d0f4f7211 */ /* 0x080fe400000f0eff */
[-C--:B------:R-:W-:Y:S02]  /*0a80*/  LEA.HI.X.SX32 R77, R19, R13.reuse, 0x1, P1 ;  /* 0x0000000d134d7211 */ /* 0x080fe400008f0eff */
[----:B------:R-:W-:-:S02]  /*0a90*/  LEA.HI.X.SX32 R75, R17, R13, 0x1, P2 ;  /* 0x0000000d114b7211 */ /* 0x000fc400010f0eff */
[CC--:B------:R-:W-:Y:S02]  /*0aa0*/  LEA R72, P0, R9.reuse, R62.reuse, 0x1 ;  /* 0x0000003e09487211 */ /* 0x0c0fe400078008ff */
[-C--:B------:R-:W-:Y:S02]  /*0ab0*/  LEA R70, P1, R8, R62.reuse, 0x1 ;  /* 0x0000003e08467211 */ /* 0x080fe400078208ff */
[-C--:B------:R-:W-:Y:S02]  /*0ac0*/  LEA R64, P2, R10, R62.reuse, 0x1 ;  /* 0x0000003e0a407211 */ /* 0x080fe400078408ff */
[----:B------:R-:W-:Y:S02]  /*0ad0*/  LEA R62, P3, R12, R62, 0x1 ;  /* 0x0000003e0c3e7211 */ /* 0x000fe400078608ff */
[-C--:B------:R-:W-:Y:S02]  /*0ae0*/  LEA.HI.X.SX32 R73, R9, R13.reuse, 0x1, P0 ;  /* 0x0000000d09497211 */ /* 0x080fe400000f0eff */
[-C--:B------:R-:W-:Y:S01]  /*0af0*/  LEA.HI.X.SX32 R71, R8, R13.reuse, 0x1, P1 ;  /* 0x0000000d08477211 */ /* 0x080fe200008f0eff */
[----:B------:R-:W-:Y:S01]  /*0b00*/  IMAD.MOV.U32 R8, RZ, RZ, RZ ;  /* 0x000000ffff087224 */ /* 0x000fe200078e00ff */
[----:B------:R-:W-:-:S02]  /*0b10*/  LEA.HI.X.SX32 R65, R10, R13, 0x1, P2 ;  /* 0x0000000d0a417211 */ /* 0x000fc400010f0eff */
[----:B------:R-:W-:Y:S02]  /*0b20*/  LEA.HI.X.SX32 R85, R16, R21, 0x1, P4 ;  /* 0x0000001510557211 */ /* 0x000fe400020f0eff */
[----:B------:R-:W-:Y:S02]  /*0b30*/  LEA.HI.X.SX32 R63, R12, R13, 0x1, P3 ;  /* 0x0000000d0c3f7211 */ /* 0x000fe400018f0eff */
[----:B------:R-:W-:Y:S02]  /*0b40*/  MOV R10, RZ ;  /* 0x000000ff000a7202 */ /* 0x000fe40000000f00 */
[----:B------:R-:W-:-:S07]  /*0b50*/  MOV R9, 0x3f800000 ;  /* 0x3f80000000097802 */ /* 0x000fce0000000f00 */
.L_x_1:
[----:B------:R-:W-:-:S04]  /*0b60*/  IMAD.WIDE R32, R10, 0x2, R86 ;  /* 0x000000020a207825 */ /* 0x000fc800078e0256 */
[C---:B------:R-:W-:Y:S02]  /*0b70*/  IMAD.WIDE R34, R10.reuse, 0x2, R82 ;  /* 0x000000020a227825 */ /* 0x040fe400078e0252 */
[----:B------:R-:W2:Y:S02]  /*0b80*/  LDG.E.U16 R33, desc[UR10][R32.64] ;  /* 0x0000000a20217981 */ /* 0x000ea4000c1e1500 */
[C---:B------:R-:W-:Y:S02]  /*0b90*/  IMAD.WIDE R20, R10.reuse, 0x2, R94 ;  /* 0x000000020a147825 */ /* 0x040fe400078e025e */
[----:B------:R-:W3:Y:S02]  /*0ba0*/  LDG.E.U16 R35, desc[UR10][R34.64] ;  /* 0x0000000a22237981 */ /* 0x000ee4000c1e1500 */
[C---:B------:R-:W-:Y:S02]  /*0bb0*/  IMAD.WIDE R22, R10.reuse, 0x2, R90 ;  /* 0x000000020a167825 */ /* 0x040fe400078e025a */
[----:B------:R-:W4:Y:S02]  /*0bc0*/  LDG.E.U16 R45, desc[UR10][R20.64] ;  /* 0x0000000a142d7981 */ /* 0x000f24000c1e1500 */
[----:B------:R-:W-:-:S02]  /*0bd0*/  IMAD.WIDE R18, R10, 0x2, R92 ;  /* 0x000000020a127825 */ /* 0x000fc400078e025c */
[----:B------:R-:W5:Y:S02]  /*0be0*/  LDG.E.U16 R47, desc[UR10][R22.64] ;  /* 0x0000000a162f7981 */ /* 0x000f64000c1e1500 */
[C---:B------:R-:W-:Y:S02]  /*0bf0*/  IMAD.WIDE R16, R10.reuse, 0x2, R88 ;  /* 0x000000020a107825 */ /* 0x040fe400078e0258 */
[----:B------:R-:W5:Y:S02]  /*0c00*/  LDG.E.U16 R66, desc[UR10][R18.64] ;  /* 0x0000000a12427981 */ /* 0x000f64000c1e1500 */
[C---:B------:R-:W-:Y:S02]  /*0c10*/  IMAD.WIDE R14, R10.reuse, 0x2, R84 ;  /* 0x000000020a0e7825 */ /* 0x040fe400078e0254 */
[----:B------:R-:W5:Y:S02]  /*0c20*/  LDG.E.U16 R68, desc[UR10][R16.64] ;  /* 0x0000000a10447981 */ /* 0x000f64000c1e1500 */
[----:B------:R-:W-:-:S02]  /*0c30*/  IMAD.WIDE R12, R10, 0x2, R80 ;  /* 0x000000020a0c7825 */ /* 0x000fc400078e0250 */
[----:B------:R-:W5:Y:S04]  /*0c40*/  LDG.E.U16 R96, desc[UR10][R14.64] ;  /* 0x0000000a0e607981 */ /* 0x000f68000c1e1500 */
[----:B------:R-:W5:Y:S01]  /*0c50*/  LDG.E.U16 R98, desc[UR10][R12.64] ;  /* 0x0000000a0c627981 */ /* 0x000f62000c1e1500 */
[----:B------:R-:W-:Y:S06]  /*0c60*/  BAR.SYNC.DEFER_BLOCKING 0x0 ;  /* 0x0000000000007b1d */ /* 0x000fec0000010000 */
[----:B--2---:R-:W-:Y:S04]  /*0c70*/  STS.U16 [R2+UR5+0xc00], R33 ;  /* 0x000c002102007988 */ /* 0x004fe80008000405 */
[----:B---3--:R-:W-:Y:S04]  /*0c80*/  STS.U16 [R2+UR5+0xe00], R35 ;  /* 0x000e002302007988 */ /* 0x008fe80008000405 */
[----:B----4-:R-:W-:Y:S04]  /*0c90*/  STS.U16 [R2+UR5+0x800], R45 ;  /* 0x0008002d02007988 */ /* 0x010fe80008000405 */
[----:B-----5:R-:W-:Y:S04]  /*0ca0*/  STS.U16 [R2+UR5+0xa00], R47 ;  /* 0x000a002f02007988 */ /* 0x020fe80008000405 */
[----:B------:R-:W-:Y:S04]  /*0cb0*/  STS.U16 [R3+UR5+0x900], R66 ;  /* 0x0009004203007988 */ /* 0x000fe80008000405 */
[----:B------:R-:W-:Y:S04]  /*0cc0*/  STS.U16 [R3+UR5+0xb00], R68 ;  /* 0x000b004403007988 */ /* 0x000fe80008000405 */
[----:B------:R-:W-:Y:S04]  /*0cd0*/  STS.U16 [R3+UR5+0xd00], R96 ;  /* 0x000d006003007988 */ /* 0x000fe80008000405 */
[----:B------:R-:W-:Y:S01]  /*0ce0*/  STS.U16 [R3+UR5+0xf00], R98 ;  /* 0x000f006203007988 */ /* 0x000fe20008000405 */
[----:B------:R-:W-:Y:S06]  /*0cf0*/  BAR.SYNC.DEFER_BLOCKING 0x0 ;  /* 0x0000000000007b1d */ /* 0x000fec0000010000 */
[----:B------:R-:W-:Y:S04]  /*0d00*/  LDSM.16.MT88.4 R20, [R6] ;  /* 0x000000000614783b */ /* 0x000fe80000004200 */
[----:B------:R-:W0:Y:S04]  /*0d10*/  LDSM.16.M88.4 R12, [R5+UR5+0xa00] ;  /* 0x000a0005050c783b */ /* 0x000e280008000200 */
[----:B------:R-:W-:Y:S04]  /*0d20*/  LDSM.16.MT88.4 R48, [R6+0x400] ;  /* 0x000400000630783b */ /* 0x000fe80000004200 */
[----:B------:R-:W1:Y:S04]  /*0d30*/  LDSM.16.M88.4 R16, [R5+UR5+0x800] ;  /* 0x000800050510783b */ /* 0x000e680008000200 */
[----:B------:R-:W2:Y:S01]  /*0d40*/  LDSM.16.M88.4 R44, [R5+UR5+0xc00] ;  /* 0x000c0005052c783b */ /* 0x000ea20008000200 */
[C---:B0-----:R-:W-:Y:S06]  /*0d50*/  HMMA.16816.F32 R32, R20.reuse, R12, RZ ;  /* 0x0000000c1420723c */ /* 0x041fec00000018ff */
[----:B-1----:R-:W-:-:S15]  /*0d60*/  HMMA.16816.F32 R52, R20, R16, RZ ;  /* 0x000000101434723c */ /* 0x002fde00000018ff */
[----:B------:R-:W-:-:S03]  /*0d70*/  NOP ;  /* 0x0000000000007918 */ /* 0x000fc60000000000 */
[C---:B------:R-:W-:Y:S01]  /*0d80*/  HMMA.16816.F32 R12, R48.reuse, R14, R32 ;  /* 0x0000000e300c723c */ /* 0x040fe20000001820 */
[----:B------:R-:W0:Y:S05]  /*0d90*/  LDSM.16.M88.4 R32, [R5+UR5+0xe00] ;  /* 0x000e00050520783b */ /* 0x000e2a0008000200 */
[----:B------:R-:W-:Y:S06]  /*0da0*/  HMMA.16816.F32 R16, R48, R18, R52 ;  /* 0x000000123010723c */ /* 0x000fec0000001834 */
[----:B--2---:R-:W-:Y:S01]  /*0db0*/  HMMA.16816.F32 R52, R20, R44, RZ ;  /* 0x0000002c1434723c */ /* 0x004fe200000018ff */
[----:B------:R-:W-:-:S05]  /*0dc0*/  IMAD.WIDE R66, R8, 0x2, R70 ;  /* 0x0000000208427825 */ /* 0x000fca00078e0246 */
[----:B0-----:R-:W-:Y:S01]  /*0dd0*/  HMMA.16816.F32 R20, R20, R32, RZ ;  /* 0x000000201414723c */ /* 0x001fe200000018ff */
[----:B------:R-:W-:Y:S01]  /*0de0*/  IMAD.WIDE R96, R8, 0x2, R60 ;  /* 0x0000000208607825 */ /* 0x000fe200078e023c */
[----:B------:R-:W2:-:S15]  /*0df0*/  LDG.E.U16 R33, desc[UR10][R66.64] ;  /* 0x0000000a42217981 */ /* 0x000e9e000c1e1500 */
[----:B------:R-:W-:-:S01]  /*0e00*/  NOP ;  /* 0x0000000000007918 */ /* 0x000fc20000000000 */
[----:B------:R-:W-:Y:S01]  /*0e10*/  HMMA.16816.F32 R44, R48, R46, R52 ;  /* 0x0000002e302c723c */ /* 0x000fe20000001834 */
[C---:B------:R-:W-:Y:S01]  /*0e20*/  IMAD.WIDE R68, R8.reuse, 0x2, R76 ;  /* 0x0000000208447825 */ /* 0x040fe200078e024c */
[----:B------:R-:W3:Y:S04]  /*0e30*/  LDG.E.U16 R96, desc[UR10][R96.64] ;  /* 0x0000000a60607981 */ /* 0x000ee8000c1e1500 */
[----:B------:R-:W4:Y:S01]  /*0e40*/  LDG.E.U16 R32, desc[UR10][R68.64] ;  /* 0x0000000a44207981 */ /* 0x000f22000c1e1500 */
[----:B------:R-:W-:-:S04]  /*0e50*/  IMAD.WIDE R54, R8, 0x2, R78 ;  /* 0x0000000208367825 */ /* 0x000fc800078e024e */
[C---:B------:R-:W-:Y:S02]  /*0e60*/  IMAD.WIDE R52, R8.reuse, 0x2, R74 ;  /* 0x0000000208347825 */ /* 0x040fe400078e024a */
[----:B------:R-:W5:Y:S04]  /*0e70*/  LDG.E.U16 R55, desc[UR10][R54.64] ;  /* 0x0000000a36377981 */ /* 0x000f68000c1e1500 */
[----:B------:R0:W3:Y:S01]  /*0e80*/  LDG.E.U16 R53, desc[UR10][R52.64] ;  /* 0x0000000a34357981 */ /* 0x0000e2000c1e1500 */
[----:B------:R-:W-:Y:S07]  /*0e90*/  HMMA.16816.F32 R48, R48, R34, R20 ;  /* 0x000000223030723c */ /* 0x000fee0000001814 */
[----:B------:R-:W-:-:S04]  /*0ea0*/  IMAD.WIDE R20, R8, 0x2, R62 ;  /* 0x0000000208147825 */ /* 0x000fc800078e023e */
[C---:B------:R-:W-:Y:S02]  /*0eb0*/  IMAD.WIDE R34, R8.reuse, 0x2, R72 ;  /* 0x0000000208227825 */ /* 0x040fe400078e0248 */
[----:B------:R1:W4:Y:S02]  /*0ec0*/  LDG.E.U16 R21, desc[UR10][R20.64] ;  /* 0x0000000a14157981 */ /* 0x000324000c1e1500 */
[----:B------:R-:W-:Y:S02]  /*0ed0*/  IMAD.WIDE R22, R8, 0x2, R64 ;  /* 0x0000000208167825 */ /* 0x000fe400078e0240 */
[----:B------:R-:W4:Y:S04]  /*0ee0*/  LDG.E.U16 R34, desc[UR10][R34.64] ;  /* 0x0000000a22227981 */ /* 0x000f28000c1e1500 */
[----:B------:R1:W4:Y:S01]  /*0ef0*/  LDG.E.U16 R54, desc[UR10][R22.64] ;  /* 0x0000000a16367981 */ /* 0x000322000c1e1500 */
[----:B0-----:R-:W-:Y:S01]  /*0f00*/  FMUL R52, R16, UR7 ;  /* 0x0000000710347c20 */ /* 0x001fe20008400000 */
[----:B------:R-:W-:Y:S01]  /*0f10*/  FMUL R59, R17, UR7 ;  /* 0x00000007113b7c20 */ /* 0x000fe20008400000 */
[----:B-1----:R-:W-:Y:S01]  /*0f20*/  FMUL R20, R13, UR7 ;  /* 0x000000070d147c20 */ /* 0x002fe20008400000 */
[----:B------:R-:W-:Y:S03]  /*0f30*/  BAR.SYNC.DEFER_BLOCKING 0x0 ;  /* 0x0000000000007b1d */ /* 0x000fe60000010000 */
[----:B------:R-:W-:Y:S01]  /*0f40*/  FMNMX R59, R52, R59, !PT ;  /* 0x0000003b343b7209 */ /* 0x000fe20007800000 */
[----:B------:R-:W-:-:S05]  /*0f50*/  FMUL R52, R12, UR7 ;  /* 0x000000070c347c20 */ /* 0x000fca0008400000 */
[----:B------:R-:W-:-:S04]  /*0f60*/  FMNMX R59, R52, R59, !PT ;  /* 0x0000003b343b7209 */ /* 0x000fc80007800000 */
[----:B------:R-:W-:Y:S01]  /*0f70*/  FMNMX R59, R20, R59, !PT ;  /* 0x0000003b143b7209 */ /* 0x000fe20007800000 */
[----:B------:R-:W-:Y:S01]  /*0f80*/  FMUL R20, R44, UR7 ;  /* 0x000000072c147c20 */ /* 0x000fe20008400000 */
[----:B------:R-:W-:Y:S01]  /*0f90*/  FMUL R22, R18, UR7 ;  /* 0x0000000712167c20 */ /* 0x000fe20008400000 */
[----:B------:R-:W-:-:S03]  /*0fa0*/  FMUL R35, R19, UR7 ;  /* 0x0000000713237c20 */ /* 0x000fc60008400000 */
[----:B------:R-:W-:Y:S01]  /*0fb0*/  FMNMX R59, R20, R59, !PT ;  /* 0x0000003b143b7209 */ /* 0x000fe20007800000 */
[----:B------:R-:W-:Y:S01]  /*0fc0*/  FMUL R20, R45, UR7 ;  /* 0x000000072d147c20 */ /* 0x000fe20008400000 */
[----:B------:R-:W-:Y:S01]  /*0fd0*/  FMNMX R35, R22, R35, !PT ;  /* 0x0000002316237209 */ /* 0x000fe20007800000 */
[----:B------:R-:W-:-:S03]  /*0fe0*/  FMUL R22, R14, UR7 ;  /* 0x000000070e167c20 */ /* 0x000fc60008400000 */
[----:B------:R-:W-:Y:S01]  /*0ff0*/  FMNMX R59, R20, R59, !PT ;  /* 0x0000003b143b7209 */ /* 0x000fe20007800000 */
[----:B------:R-:W-:Y:S01]  /*1000*/  FMUL R20, R48, UR7 ;  /* 0x0000000730147c20 */ /* 0x000fe20008400000 */
[----:B------:R-:W-:Y:S01]  /*1010*/  FMUL R23, R49, UR7 ;  /* 0x0000000731177c20 */ /* 0x000fe20008400000 */
[----:B------:R-:W-:Y:S01]  /*1020*/  FMNMX R35, R22, R35, !PT ;  /* 0x0000002316237209 */ /* 0x000fe20007800000 */
[----:B------:R-:W-:Y:S02]  /*1030*/  FMUL R22, R15, UR7 ;  /* 0x000000070f167c20 */ /* 0x000fe40008400000 */
[----:B------:R-:W-:-:S03]  /*1040*/  FMNMX R20, R20, R59, !PT ;  /* 0x0000003b14147209 */ /* 0x000fc60007800000 */
[----:B------:R-:W-:Y:S02]  /*1050*/  FMNMX R35, R22, R35, !PT ;  /* 0x0000002316237209 */ /* 0x000fe40007800000 */
[----:B------:R-:W-:Y:S01]  /*1060*/  FMNMX R23, R23, R20, !PT ;  /* 0x0000001417177209 */ /* 0x000fe20007800000 */
[----:B------:R-:W-:-:S04]  /*1070*/  FMUL R22, R46, UR7 ;  /* 0x000000072e167c20 */ /* 0x000fc80008400000 */
[----:B------:R-:W0:Y:S01]  /*1080*/  SHFL.BFLY PT, R20, R23, 0x2, 0x1f ;  /* 0x0c401f0017147f89 */ /* 0x000e2200000e0000 */
[----:B------:R-:W-:Y:S01]  /*1090*/  FMNMX R35, R22, R35, !PT ;  /* 0x0000002316237209 */ /* 0x000fe20007800000 */
[----:B------:R-:W-:-:S05]  /*10a0*/  FMUL R22, R47, UR7 ;  /* 0x000000072f167c20 */ /* 0x000fca0008400000 */
[----:B------:R-:W-:Y:S01]  /*10b0*/  FMNMX R35, R22, R35, !PT ;  /* 0x0000002316237209 */ /* 0x000fe20007800000 */
[----:B------:R-:W-:-:S05]  /*10c0*/  FMUL R22, R50, UR7 ;  /* 0x0000000732167c20 */ /* 0x000fca0008400000 */
[----:B------:R-:W-:Y:S01]  /*10d0*/  FMNMX R35, R22, R35, !PT ;  /* 0x0000002316237209 */ /* 0x000fe20007800000 */
[----:B------:R-:W-:-:S05]  /*10e0*/  FMUL R22, R51, UR7 ;  /* 0x0000000733167c20 */ /* 0x000fca0008400000 */
[----:B------:R-:W-:Y:S02]  /*10f0*/  FMNMX R35, R22, R35, !PT ;  /* 0x0000002316237209 */ /* 0x000fe40007800000 */
[----:B0-----:R-:W-:-:S03]  /*1100*/  FMNMX R20, R23, R20, !PT ;  /* 0x0000001417147209 */ /* 0x001fc60007800000 */
[----:B------:R-:W0:Y:S04]  /*1110*/  SHFL.BFLY PT, R22, R35, 0x2, 0x1f ;  /* 0x0c401f0023167f89 */ /* 0x000e2800000e0000 */
[----:B------:R-:W1:Y:S01]  /*1120*/  SHFL.BFLY PT, R23, R20, 0x1, 0x1f ;  /* 0x0c201f0014177f89 */ /* 0x000e6200000e0000 */
[----:B0-----:R-:W-:Y:S02]  /*1130*/  FMNMX R22, R35, R22, !PT ;  /* 0x0000001623167209 */ /* 0x001fe40007800000 */
[----:B-1----:R-:W-:-:S03]  /*1140*/  FMNMX R52, R20, R23, !PT ;  /* 0x0000001714347209 */ /* 0x002fc60007800000 */
[----:B------:R-:W0:Y:S01]  /*1150*/  SHFL.BFLY PT, R23, R22, 0x1, 0x1f ;  /* 0x0c201f0016177f89 */ /* 0x000e2200000e0000 */
[----:B------:R-:W-:-:S05]  /*1160*/  FMNMX R52, R52, R57, !PT ;  /* 0x0000003934347209 */ /* 0x000fca0007800000 */
[--C-:B------:R-:W-:Y:S01]  /*1170*/  FFMA R16, R16, UR7, -R52.reuse ;  /* 0x0000000710107c23 */ /* 0x100fe20008000834 */
[----:B------:R-:W-:-:S03]  /*1180*/  FFMA R17, R17, UR7, -R52 ;  /* 0x0000000711117c23 */ /* 0x000fc60008000834 */
[----:B------:R-:W-:Y:S01]  /*1190*/  FMUL R69, R16, 1.4426950216293334961 ;  /* 0x3fb8aa3b10457820 */ /* 0x000fe20000400000 */
[--C-:B------:R-:W-:Y:S01]  /*11a0*/  FFMA R16, R12, UR7, -R52.reuse ;  /* 0x000000070c107c23 */ /* 0x100fe20008000834 */
[----:B0-----:R-:W-:Y:S01]  /*11b0*/  FMNMX R23, R22, R23, !PT ;  /* 0x0000001716177209 */ /* 0x001fe20007800000 */
[----:B------:R-:W-:Y:S02]  /*11c0*/  FMUL R17, R17, 1.4426950216293334961 ;  /* 0x3fb8aa3b11117820 */ /* 0x000fe40000400000 */
[----:B------:R-:W-:Y:S01]  /*11d0*/  FMUL R16, R16, 1.4426950216293334961 ;  /* 0x3fb8aa3b10107820 */ /* 0x000fe20000400000 */
[----:B------:R-:W-:Y:S01]  /*11e0*/  FADD R20, -R52, R57 ;  /* 0x0000003934147221 */ /* 0x000fe20000000100 */
[----:B------:R-:W-:Y:S01]  /*11f0*/  FFMA R13, R13, UR7, -R52 ;  /* 0x000000070d0d7c23 */ /* 0x000fe20008000834 */
[----:B------:R-:W-:Y:S03]  /*1200*/  MUFU.EX2 R12, R17 ;  /* 0x00000011000c7308 */ /* 0x000fe60000000800 */
[----:B------:R-:W-:-:S05]  /*1210*/  FMUL R13, R13, 1.4426950216293334961 ;  /* 0x3fb8aa3b0d0d7820 */ /* 0x000fca0000400000 */
[----:B------:R-:W-:Y:S01]  /*1220*/  MUFU.EX2 R59, R16 ;  /* 0x00000010003b7308 */ /* 0x000fe20000000800 */
[----:B------:R-:W-:-:S07]  /*1230*/  FMUL R20, R20, 1.4426950216293334961 ;  /* 0x3fb8aa3b14147820 */ /* 0x000fce0000400000 */
[----:B------:R0:W-:Y:S08]  /*1240*/  MUFU.EX2 R66, R13 ;  /* 0x0000000d00427308 */ /* 0x0001f00000000800 */
[----:B------:R-:W1:Y:S01]  /*1250*/  MUFU.EX2 R69, R69 ;  /* 0x0000004500457308 */ /* 0x000e620000000800 */
[----:B--2---:R-:W-:Y:S04]  /*1260*/  STS.U16 [R2+UR5+0xc00], R33 ;  /* 0x000c002102007988 */ /* 0x004fe80008000405 */
[----:B-----5:R-:W-:Y:S04]  /*1270*/  STS.U16 [R2+UR5+0x800], R55 ;  /* 0x0008003702007988 */ /* 0x020fe80008000405 */
[----:B---3--:R2:W-:Y:S04]  /*1280*/  STS.U16 [R2+UR5+0xa00], R53 ;  /* 0x000a003502007988 */ /* 0x0085e80008000405 */
[----:B----4-:R-:W-:Y:S04]  /*1290*/  STS.U16 [R2+UR5+0xe00], R21 ;  /* 0x000e001502007988 */ /* 0x010fe80008000405 */
[----:B------:R-:W-:Y:S04]  /*12a0*/  STS.U16 [R3+UR5+0x900], R32 ;  /* 0x0009002003007988 */ /* 0x000fe80008000405 */
[----:B------:R-:W-:Y:S04]  /*12b0*/  STS.U16 [R3+UR5+0xb00], R34 ;  /* 0x000b002203007988 */ /* 0x000fe80008000405 */
[----:B------:R3:W-:Y:S04]  /*12c0*/  STS.U16 [R3+UR5+0xd00], R54 ;  /* 0x000d003603007988 */ /* 0x0007e80008000405 */
[----:B------:R-:W-:Y:S01]  /*12d0*/  STS.U16 [R3+UR5+0xf00], R96 ;  /* 0x000f006003007988 */ /* 0x000fe20008000405 */
[----:B--2---:R-:W-:-:S05]  /*12e0*/  FMNMX R53, R23, R58, !PT ;  /* 0x0000003a17357209 */ /* 0x004fca0007800000 */
[--C-:B------:R-:W-:Y:S01]  /*12f0*/  FFMA R18, R18, UR7, -R53.reuse ;  /* 0x0000000712127c23 */ /* 0x100fe20008000835 */
[----:B------:R-:W-:-:S03]  /*1300*/  FFMA R19, R19, UR7, -R53 ;  /* 0x0000000713137c23 */ /* 0x000fc60008000835 */
[----:B------:R-:W-:Y:S01]  /*1310*/  FMUL R18, R18, 1.4426950216293334961 ;  /* 0x3fb8aa3b12127820 */ /* 0x000fe20000400000 */
[----:B------:R-:W-:-:S03]  /*1320*/  FMUL R19, R19, 1.4426950216293334961 ;  /* 0x3fb8aa3b13137820 */ /* 0x000fc60000400000 */
[----:B------:R-:W-:Y:S08]  /*1330*/  MUFU.EX2 R57, R18 ;  /* 0x0000001200397308 */ /* 0x000ff00000000800 */
[----:B------:R2:W-:Y:S01]  /*1340*/  MUFU.EX2 R68, R19 ;  /* 0x0000001300447308 */ /* 0x0005e20000000800 */
[----:B------:R-:W-:Y:S01]  /*1350*/  BAR.SYNC.DEFER_BLOCKING 0x0 ;  /* 0x0000000000007b1d */ /* 0x000fe20000010000 */
[--C-:B------:R-:W-:Y:S01]  /*1360*/  FFMA R14, R14, UR7, -R53.reuse ;  /* 0x000000070e0e7c23 */ /* 0x100fe20008000835 */
[----:B0-----:R-:W-:Y:S01]  /*1370*/  FADD R13, -R53, R58 ;  /* 0x0000003a350d7221 */ /* 0x001fe20000000100 */
[----:B------:R-:W-:-:S02]  /*1380*/  FFMA R15, R15, UR7, -R53 ;  /* 0x000000070f0f7c23 */ /* 0x000fc40008000835 */
[----:B------:R-:W-:Y:S01]  /*1390*/  FMUL R14, R14, 1.4426950216293334961 ;  /* 0x3fb8aa3b0e0e7820 */ /* 0x000fe20000400000 */
[----:B------:R-:W-:Y:S01]  /*13a0*/  FMUL R13, R13, 1.4426950216293334961 ;  /* 0x3fb8aa3b0d0d7820 */ /* 0x000fe20000400000 */
[----:B------:R-:W-:Y:S01]  /*13b0*/  FMUL R15, R15, 1.4426950216293334961 ;  /* 0x3fb8aa3b0f0f7820 */ /* 0x000fe20000400000 */
[----:B------:R-:W0:Y:S01]  /*13c0*/  MUFU.EX2 R55, R20 ;  /* 0x0000001400377308 */ /* 0x000e220000000800 */
[----:B--2---:R-:W2:Y:S07]  /*13d0*/  LDSM.16.M88.4 R16, [R5+UR5+0xa00] ;  /* 0x000a00050510783b */ /* 0x004eae0008000200 */
[----:B------:R-:W-:Y:S08]  /*13e0*/  MUFU.EX2 R58, R14 ;  /* 0x0000000e003a7308 */ /* 0x000ff00000000800 */
[----:B---3--:R-:W3:Y:S08]  /*13f0*/  MUFU.EX2 R54, R13 ;  /* 0x0000000d00367308 */ /* 0x008ef00000000800 */
[----:B------:R-:W4:Y:S01]  /*1400*/  MUFU.EX2 R67, R15 ;  /* 0x0000000f00437308 */ /* 0x000f220000000800 */
[----:B-1----:R-:W-:Y:S01]  /*1410*/  F2FP.F16.F32.PACK_AB R32, R12, R69 ;  /* 0x000000450c20723e */ /* 0x002fe200000000ff */
[C---:B0-----:R-:W-:Y:S01]  /*1420*/  FMUL R36, R55.reuse, R36 ;  /* 0x0000002437247220 */ /* 0x041fe20000400000 */
[----:B------:R-:W-:Y:S01]  /*1430*/  F2FP.F16.F32.PACK_AB R33, R68, R57 ;  /* 0x000000394421723e */ /* 0x000fe200000000ff */
[----:B------:R-:W-:Y:S01]  /*1440*/  FMUL R37, R55, R37 ;  /* 0x0000002537257220 */ /* 0x000fe20000400000 */
[----:B------:R-:W-:Y:S01]  /*1450*/  F2FP.F16.F32.PACK_AB R34, R66, R59 ;  /* 0x0000003b4222723e */ /* 0x000fe200000000ff */
[----:B------:R-:W0:Y:S01]  /*1460*/  LDSM.16.M88.4 R20, [R5+UR5+0x800] ;  /* 0x000800050514783b */ /* 0x000e220008000200 */
[C---:B---3--:R-:W-:Y:S01]  /*1470*/  FMUL R38, R54.reuse, R38 ;  /* 0x0000002636267220 */ /* 0x048fe20000400000 */
[----:B------:R-:W-:Y:S01]  /*1480*/  FMUL R39, R54, R39 ;  /* 0x0000002736277220 */ /* 0x000fe20000400000 */
[----:B----4-:R-:W-:-:S07]  /*1490*/  F2FP.F16.F32.PACK_AB R35, R67, R58 ;  /* 0x0000003a4323723e */ /* 0x010fce00000000ff */
[C---:B--2---:R-:W-:Y:S07]  /*14a0*/  HMMA.16816.F32 R36, R32.reuse, R16, R36 ;  /* 0x000000102024723c */ /* 0x044fee0000001824 */
[----:B------:R-:W-:Y:S02]  /*14b0*/  FADD R16, R69, R12 ;  /* 0x0000000c45107221 */ /* 0x000fe40000000000 */
[----:B------:R-:W1:Y:S01]  /*14c0*/  LDSM.16.M88.4 R12, [R5+UR5+0xc00] ;  /* 0x000c0005050c783b */ /* 0x000e620008000200 */
[--C-:B------:R-:W-:Y:S01]  /*14d0*/  FFMA R46, R46, UR7, -R53.reuse ;  /* 0x000000072e2e7c23 */ /* 0x100fe20008000835 */
[C---:B------:R-:W-:Y:S01]  /*14e0*/  FMUL R40, R55.reuse, R40 ;  /* 0x0000002837287220 */ /* 0x040fe20000400000 */
[----:B------:R-:W-:Y:S01]  /*14f0*/  FMUL R41, R55, R41 ;  /* 0x0000002937297220 */ /* 0x000fe20000400000 */
[C---:B------:R-:W-:Y:S01]  /*1500*/  FMUL R42, R54.reuse, R42 ;  /* 0x0000002a362a7220 */ /* 0x040fe20000400000 */
[----:B------:R-:W-:Y:S01]  /*1510*/  FMUL R43, R54, R43 ;  /* 0x0000002b362b7220 */ /* 0x000fe20000400000 */
[----:B------:R-:W-:Y:S01]  /*1520*/  FADD R59, R59, R16 ;  /* 0x000000103b3b7221 */ /* 0x000fe20000000000 */
[----:B------:R-:W-:Y:S01]  /*1530*/  FMUL R16, R46, 1.4426950216293334961 ;  /* 0x3fb8aa3b2e107820 */ /* 0x000fe20000400000 */
[C---:B------:R-:W-:Y:S01]  /*1540*/  FMUL R28, R55.reuse, R28 ;  /* 0x0000001c371c7220 */ /* 0x040fe20000400000 */
[----:B------:R-:W-:Y:S01]  /*1550*/  FMUL R29, R55, R29 ;  /* 0x0000001d371d7220 */ /* 0x000fe20000400000 */
[C---:B------:R-:W-:Y:S01]  /*1560*/  FMUL R30, R54.reuse, R30 ;  /* 0x0000001e361e7220 */ /* 0x040fe20000400000 */
[----:B------:R-:W-:Y:S01]  /*1570*/  FMUL R31, R54, R31 ;  /* 0x0000001f361f7220 */ /* 0x000fe20000400000 */
[--C-:B------:R-:W-:Y:S01]  /*1580*/  FFMA R44, R44, UR7, -R52.reuse ;  /* 0x000000072c2c7c23 */ /* 0x100fe20008000834 */
[--C-:B------:R-:W-:Y:S01]  /*1590*/  FFMA R47, R47, UR7, -R53.reuse ;  /* 0x000000072f2f7c23 */ /* 0x100fe20008000835 */
[--C-:B------:R-:W-:Y:S01]  /*15a0*/  FFMA R45, R45, UR7, -R52.reuse ;  /* 0x000000072d2d7c23 */ /* 0x100fe20008000834 */
[----:B------:R-:W2:Y:S01]  /*15b0*/  MUFU.EX2 R16, R16 ;  /* 0x0000001000107308 */ /* 0x000ea20000000800 */
[----:B------:R-:W-:Y:S01]  /*15c0*/  FFMA R48, R48, UR7, -R52 ;  /* 0x0000000730307c23 */ /* 0x000fe20008000834 */
[----:B------:R-:W-:Y:S01]  /*15d0*/  FMUL R47, R47, 1.4426950216293334961 ;  /* 0x3fb8aa3b2f2f7820 */ /* 0x000fe20000400000 */
[----:B0-----:R-:W-:Y:S01]  /*15e0*/  HMMA.16816.F32 R28, R32, R20, R28 ;  /* 0x00000014201c723c */ /* 0x001fe2000000181c */
[----:B------:R-:W-:Y:S01]  /*15f0*/  FADD R57, R57, R68 ;  /* 0x0000004439397221 */ /* 0x000fe20000000000 */
[----:B------:R-:W-:Y:S01]  /*1600*/  FMUL R17, R48, 1.4426950216293334961 ;  /* 0x3fb8aa3b30117820 */ /* 0x000fe20000400000 */
[----:B------:R-:W-:-:S04]  /*1610*/  FFMA R50, R50, UR7, -R53 ;  /* 0x0000000732327c23 */ /* 0x000fc80008000835 */
[----:B------:R-:W-:Y:S02]  /*1620*/  FFMA R20, R49, UR7, -R52 ;  /* 0x0000000731147c23 */ /* 0x000fe40008000834 */
[----:B------:R-:W0:Y:S02]  /*1630*/  MUFU.EX2 R49, R47 ;  /* 0x0000002f00317308 */ /* 0x000e240000000800 */
[----:B------:R-:W-:Y:S01]  /*1640*/  FMUL R48, R20, 1.4426950216293334961 ;  /* 0x3fb8aa3b14307820 */ /* 0x000fe20000400000 */
[----:B------:R-:W-:Y:S01]  /*1650*/  FFMA R20, R51, UR7, -R53 ;  /* 0x0000000733147c23 */ /* 0x000fe20008000835 */
[----:B-1----:R-:W-:Y:S07]  /*1660*/  HMMA.16816.F32 R40, R32, R12, R40 ;  /* 0x0000000c2028723c */ /* 0x002fee0000001828 */
[----:B------:R-:W-:Y:S01]  /*1670*/  FMUL R12, R44, 1.4426950216293334961 ;  /* 0x3fb8aa3b2c0c7820 */ /* 0x000fe20000400000 */
[----:B------:R-:W-:Y:S01]  /*1680*/  FMUL R13, R45, 1.4426950216293334961 ;  /* 0x3fb8aa3b2d0d7820 */ /* 0x000fe20000400000 */
[----:B------:R-:W-:-:S04]  /*1690*/  FADD R58, R58, R57 ;  /* 0x000000393a3a7221 */ /* 0x000fc80000000000 */
[----:B------:R-:W1:Y:S01]  /*16a0*/  MUFU.EX2 R12, R12 ;  /* 0x0000000c000c7308 */ /* 0x000e620000000800 */
[----:B------:R-:W-:Y:S01]  /*16b0*/  FMUL R21, R50, 1.4426950216293334961 ;  /* 0x3fb8aa3b32157820 */ /* 0x000fe20000400000 */
[----:B------:R-:W-:Y:S01]  /*16c0*/  FMUL R50, R20, 1.4426950216293334961 ;  /* 0x3fb8aa3b14327820 */ /* 0x000fe20000400000 */
[----:B------:R-:W-:-:S05]  /*16d0*/  FADD R67, R67, R58 ;  /* 0x0000003a43437221 */ /* 0x000fca0000000000 */
[----:B------:R-:W3:Y:S01]  /*16e0*/  MUFU.EX2 R13, R13 ;  /* 0x0000000d000d7308 */ /* 0x000ee20000000800 */
[----:B--2---:R-:W-:Y:S01]  /*16f0*/  FADD R44, R16, R67 ;  /* 0x00000043102c7221 */ /* 0x004fe20000000000 */
[----:B------:R-:W-:-:S06]  /*1700*/  FADD R59, R66, R59 ;  /* 0x0000003b423b7221 */ /* 0x000fcc0000000000 */
[----:B------:R-:W-:Y:S08]  /*1710*/  MUFU.EX2 R17, R17 ;  /* 0x0000001100117308 */ /* 0x000ff00000000800 */
[----:B------:R-:W2:Y:S01]  /*1720*/  MUFU.EX2 R51, R21 ;  /* 0x0000001500337308 */ /* 0x000ea20000000800 */
[----:B0-----:R-:W-:Y:S01]  /*1730*/  FADD R58, R49, R44 ;  /* 0x0000002c313a7221 */ /* 0x001fe20000000000 */
[----:B-1----:R-:W-:Y:S01]  /*1740*/  FADD R20, R12, R59 ;  /* 0x0000003b0c147221 */ /* 0x002fe20000000000 */
[----:B------:R-:W0:Y:S05]  /*1750*/  LDSM.16.M88.4 R44, [R5+UR5+0xe00] ;  /* 0x000e0005052c783b */ /* 0x000e2a0008000200 */
[----:B------:R-:W1:Y:S08]  /*1760*/  MUFU.EX2 R48, R48 ;  /* 0x0000003000307308 */ /* 0x000e700000000800 */
[----:B------:R-:W4:Y:S01]  /*1770*/  MUFU.EX2 R50, R50 ;  /* 0x0000003200327308 */ /* 0x000f220000000800 */
[----:B---3--:R-:W-:Y:S01]  /*1780*/  FADD R20, R13, R20 ;  /* 0x000000140d147221 */ /* 0x008fe20000000000 */
[----:B--2---:R-:W-:-:S03]  /*1790*/  FADD R59, R51, R58 ;  /* 0x0000003a333b7221 */ /* 0x004fc60000000000 */
[----:B------:R-:W-:-:S04]  /*17a0*/  FADD R57, R17, R20 ;  /* 0x0000001411397221 */ /* 0x000fc80000000000 */
[----:B-1----:R-:W-:Y:S01]  /*17b0*/  FADD R57, R48, R57 ;  /* 0x0000003930397221 */ /* 0x002fe20000000000 */
[----:B----4-:R-:W-:-:S04]  /*17c0*/  FADD R58, R50, R59 ;  /* 0x0000003b323a7221 */ /* 0x010fc80000000000 */
[----:B------:R-:W1:Y:S04]  /*17d0*/  SHFL.BFLY PT, R20, R57, 0x2, 0x1f ;  /* 0x0c401f0039147f89 */ /* 0x000e6800000e0000 */
[----:B------:R-:W2:Y:S01]  /*17e0*/  SHFL.BFLY PT, R21, R58, 0x2, 0x1f ;  /* 0x0c401f003a157f89 */ /* 0x000ea200000e0000 */
[C---:B------:R-:W-:Y:S01]  /*17f0*/  FMUL R24, R55.reuse, R24 ;  /* 0x0000001837187220 */ /* 0x040fe20000400000 */
[----:B------:R-:W-:Y:S01]  /*1800*/  FMUL R25, R55, R25 ;  /* 0x0000001937197220 */ /* 0x000fe20000400000 */
[C---:B------:R-:W-:Y:S01]  /*1810*/  FMUL R26, R54.reuse, R26 ;  /* 0x0000001a361a7220 */ /* 0x040fe20000400000 */
[----:B------:R-:W-:-:S07]  /*1820*/  FMUL R27, R54, R27 ;  /* 0x0000001b361b7220 */ /* 0x000fce0000400000 */
[----:B0-----:R-:W-:Y:S07]  /*1830*/  HMMA.16816.F32 R24, R32, R44, R24 ;  /* 0x0000002c2018723c */ /* 0x001fee0000001818 */
[----:B-1----:R-:W-:Y:S01]  /*1840*/  FADD R45, R57, R20 ;  /* 0x00000014392d7221 */ /* 0x002fe20000000000 */
[----:B--2---:R-:W-:-:S04]  /*1850*/  FADD R21, R58, R21 ;  /* 0x000000153a157221 */ /* 0x004fc80000000000 */
[----:B------:R-:W0:Y:S04]  /*1860*/  SHFL.BFLY PT, R44, R45, 0x1, 0x1f ;  /* 0x0c201f002d2c7f89 */ /* 0x000e2800000e0000 */
[----:B------:R-:W1:Y:S01]  /*1870*/  SHFL.BFLY PT, R20, R21, 0x1, 0x1f ;  /* 0x0c201f0015147f89 */ /* 0x000e6200000e0000 */
[----:B------:R-:W-:Y:S01]  /*1880*/  UIADD3 UR4, UR4, 0x20, URZ ;  /* 0x0000002004047890 */ /* 0x000fe2000fffe03f */
[----:B------:R-:W-:-:S05]  /*1890*/  F2FP.F16.F32.PACK_AB R32, R13, R12 ;  /* 0x0000000c0d20723e */ /* 0x000fca00000000ff */
[----:B------:R-:W-:Y:S02]  /*18a0*/  ISETP.LE.AND P0, PT, R4, UR4, PT ;  /* 0x0000000404007c0c */ /* 0x000fe4000bf03270 */
[----:B------:R-:W-:Y:S02]  /*18b0*/  F2FP.F16.F32.PACK_AB R33, R49, R16 ;  /* 0x000000103121723e */ /* 0x000fe400000000ff */
[----:B------:R-:W-:Y:S02]  /*18c0*/  F2FP.F16.F32.PACK_AB R34, R48, R17 ;  /* 0x000000113022723e */ /* 0x000fe400000000ff */
[----:B------:R-:W-:Y:S01]  /*18d0*/  F2FP.F16.F32.PACK_AB R35, R50, R51 ;  /* 0x000000333223723e */ /* 0x000fe200000000ff */
[----:B------:R-:W-:Y:S01]  /*18e0*/  IMAD R8, R11, 0x20, R8 ;  /* 0x000000200b087824 */ /* 0x000fe200078e0208 */
[----:B------:R-:W-:Y:S01]  /*18f0*/  LEA R10, R7, R10, 0x5 ;  /* 0x0000000a070a7211 */ /* 0x000fe200078e28ff */
[----:B------:R-:W-:Y:S02]  /*1900*/  IMAD.MOV.U32 R58, RZ, RZ, R53 ;  /* 0x000000ffff3a7224 */ /* 0x000fe400078e0035 */
[----:B0-----:R-:W-:-:S02]  /*1910*/  FADD R44, R45, R44 ;  /* 0x0000002c2d2c7221 */ /* 0x001fc40000000000 */
[----:B------:R-:W-:Y:S01]  /*1920*/  HMMA.16816.F32 R28, R32, R22, R28 ;  /* 0x00000016201c723c */ /* 0x000fe2000000181c */
[----:B-1----:R-:W-:-:S05]  /*1930*/  FADD R21, R21, R20 ;  /* 0x0000001415157221 */ /* 0x002fca0000000000 */
[----:B------:R-:W-:Y:S01]  /*1940*/  HMMA.16816.F32 R36, R32, R18, R36 ;  /* 0x000000122024723c */ /* 0x000fe20000001824 */
[----:B------:R-:W-:Y:S01]  /*1950*/  FFMA R56, R55, R56, R44 ;  /* 0x0000003837387223 */ /* 0x000fe2000000002c */
[----:B------:R-:W-:Y:S01]  /*1960*/  FFMA R9, R54, R9, R21 ;  /* 0x0000000936097223 */ /* 0x000fe20000000015 */
[----:B------:R-:W-:-:S03]  /*1970*/  MOV R57, R52 ;  /* 0x0000003400397202 */ /* 0x000fc60000000f00 */
[C---:B------:R-:W-:Y:S06]  /*1980*/  HMMA.16816.F32 R40, R32.reuse, R14, R40 ;  /* 0x0000000e2028723c */ /* 0x040fec0000001828 */
[----:B------:R-:W-:Y:S01]  /*1990*/  HMMA.16816.F32 R24, R32, R46, R24 ;  /* 0x0000002e2018723c */ /* 0x000fe20000001818 */
[----:B------:R-:W-:-:S08]  /*19a0*/  NOP ;  /* 0x0000000000007918 */ /* 0x000fd00000000000 */
[----:B------:R-:W-:-:S15]  /*19b0*/  @!P0 BRA `(.L_x_1) ;  /* 0xfffffff000688947 */ /* 0x000fde000383ffff */
.L_x_0:
[----:B-1----:R-:W0:Y:S01]  /*19c0*/  S2R R2, SR_TID.X ;  /* 0x0000000000027919 */ /* 0x002e220000002100 */
[----:B------:R-:W1:Y:S01]  /*19d0*/  S2UR UR5, SR_CgaCtaId ;  /* 0x00000000000579c3 */ /* 0x000e620000008800 */
[----:B------:R-:W-:Y:S01]  /*19e0*/  UMOV UR4, 0x400 ;  /* 0x0000040000047882 */ /* 0x000fe20000000000 */
[----:B------:R-:W-:Y:S01]  /*19f0*/  IMAD.MOV.U32 R17, RZ, RZ, R9 ;  /* 0x000000ffff117224 */ /* 0x000fe200078e0009 */
[----:B------:R-:W-:-:S05]  /*1a00*/  MOV R20, R30 ;  /* 0x0000001e00147202 */ /* 0x000fca0000000f00 */
[----:B------:R-:W-:Y:S01]  /*1a10*/  BAR.SYNC.DEFER_BLOCKING 0x0 ;  /* 0x0000000000007b1d */ /* 0x000fe20000010000 */
[----:B------:R-:W-:Y:S02]  /*1a20*/  FSETP.GEU.AND P1, PT, R56, 1.175494350822287508e-38, PT ;  /* 0x008000003800780b */ /* 0x000fe40003f2e000 */
[C---:B------:R-:W-:Y:S02]  /*1a30*/  FSETP.GEU.AND P2, PT, R17.reuse, 1.175494350822287508e-38, PT ;  /* 0x008000001100780b */ /* 0x040fe40003f4e000 */
[C---:B------:R-:W-:Y:S02]  /*1a40*/  FSETP.GT.AND P0, PT, |R17|.reuse, 8.50705917302346158658e+37, PT ;  /* 0x7e8000001100780b */ /* 0x040fe40003f04200 */
[----:B------:R-:W-:Y:S02]  /*1a50*/  FSETP.GEU.AND P3, PT, |R17|, 1.175494350822287508e-38, PT ;  /* 0x008000001100780b */ /* 0x000fe40003f6e200 */
[----:B------:R-:W-:-:S09]  /*1a60*/  FSEL R9, RZ, -23, P2 ;  /* 0xc1b80000ff097808 */ /* 0x000fd20001000000 */
[----:B------:R-:W-:Y:S01]  /*1a70*/  @P0 FMUL R27, R27, 0.25 ;  /* 0x3e8000001b1b0820 */ /* 0x000fe20000400000 */
[----:B------:R-:W-:Y:S01]  /*1a80*/  @P0 FMUL R26, R26, 0.25 ;  /* 0x3e8000001a1a0820 */ /* 0x000fe20000400000 */
[----:B-1----:R-:W-:Y:S01]  /*1a90*/  ULEA UR7, UR5, UR4, 0x18 ;  /* 0x0000000405077291 */ /* 0x002fe2000f8ec03f */
[----:B------:R-:W-:Y:S01]  /*1aa0*/  @P0 FMUL R43, R43, 0.25 ;  /* 0x3e8000002b2b0820 */ /* 0x000fe20000400000 */
[----:B------:R-:W-:Y:S01]  /*1ab0*/  @P0 FMUL R42, R42, 0.25 ;  /* 0x3e8000002a2a0820 */ /* 0x000fe20000400000 */
[----:B------:R-:W-:Y:S01]  /*1ac0*/  @P0 FMUL R39, R39, 0.25 ;  /* 0x3e80000027270820 */ /* 0x000fe20000400000 */
[----:B------:R-:W-:Y:S01]  /*1ad0*/  @P0 FMUL R38, R38, 0.25 ;  /* 0x3e80000026260820 */ /* 0x000fe20000400000 */
[----:B------:R-:W-:Y:S01]  /*1ae0*/  @P0 FMUL R31, R31, 0.25 ;  /* 0x3e8000001f1f0820 */ /* 0x000fe20000400000 */
[----:B------:R-:W-:Y:S01]  /*1af0*/  @P0 FMUL R20, R20, 0.25 ;  /* 0x3e80000014140820 */ /* 0x000fe20000400000 */
[C---:B0-----:R-:W-:Y:S01]  /*1b00*/  IMAD.SHL.U32 R5, R2.reuse, 0x8, RZ ;  /* 0x0000000802057824 */ /* 0x041fe200078e00ff */
[C---:B------:R-:W-:Y:S01]  /*1b10*/  LOP3.LUT R4, R2.reuse, 0x7, RZ, 0xc0, !PT ;  /* 0x0000000702047812 */ /* 0x040fe200078ec0ff */
[----:B------:R-:W-:Y:S01]  /*1b20*/  @!P3 FMUL R27, R27, 16777216 ;  /* 0x4b8000001b1bb820 */ /* 0x000fe20000400000 */
[----:B------:R-:W-:Y:S01]  /*1b30*/  SHF.L.U32 R3, R2, 0x2, RZ ;  /* 0x0000000202037819 */ /* 0x000fe200000006ff */
[----:B------:R-:W-:Y:S01]  /*1b40*/  @!P3 FMUL R26, R26, 16777216 ;  /* 0x4b8000001a1ab820 */ /* 0x000fe20000400000 */
[----:B------:R-:W-:Y:S01]  /*1b50*/  LOP3.LUT R5, R5, 0x180, RZ, 0xc0, !PT ;  /* 0x0000018005057812 */ /* 0x000fe200078ec0ff */
[----:B------:R-:W-:Y:S01]  /*1b60*/  @!P3 FMUL R43, R43, 16777216 ;  /* 0x4b8000002b2bb820 */ /* 0x000fe20000400000 */
[----:B------:R-:W-:Y:S01]  /*1b70*/  SHF.R.U32.HI R7, RZ, 0x1, R2 ;  /* 0x00000001ff077819 */ /* 0x000fe20000011602 */
[----:B------:R-:W-:Y:S01]  /*1b80*/  @!P3 FMUL R42, R42, 16777216 ;  /* 0x4b8000002a2ab820 */ /* 0x000fe20000400000 */
[----:B------:R-:W-:Y:S01]  /*1b90*/  LEA R15, R4, R5, 0x4 ;  /* 0x00000005040f7211 */ /* 0x000fe200078e20ff */
[----:B------:R-:W-:Y:S01]  /*1ba0*/  FMUL R5, R56, 8388608 ;  /* 0x4b00000038057820 */ /* 0x000fe20000400000 */
[----:B------:R-:W-:Y:S01]  /*1bb0*/  SHF.L.U32 R6, R2, 0x6, RZ ;  /* 0x0000000602067819 */ /* 0x000fe200000006ff */
[----:B------:R-:W-:Y:S01]  /*1bc0*/  @!P3 FMUL R39, R39, 16777216 ;  /* 0x4b8000002727b820 */ /* 0x000fe20000400000 */
[----:B------:R-:W-:Y:S01]  /*1bd0*/  LOP3.LUT R3, R3, 0xb8, RZ, 0xc0, !PT ;  /* 0x000000b803037812 */ /* 0x000fe200078ec0ff */
[----:B------:R-:W-:Y:S01]  /*1be0*/  @!P3 FMUL R38, R38, 16777216 ;  /* 0x4b8000002626b820 */ /* 0x000fe20000400000 */
[----:B------:R-:W-:Y:S01]  /*1bf0*/  LEA R4, R4, UR7, 0x3 ;  /* 0x0000000704047c11 */ /* 0x000fe2000f8e18ff */
[----:B------:R-:W-:Y:S01]  /*1c00*/  @!P3 FMUL R31, R31, 16777216 ;  /* 0x4b8000001f1fb820 */ /* 0x000fe20000400000 */
[----:B------:R-:W-:Y:S01]  /*1c10*/  LOP3.LUT R7, R7, 0x4, RZ, 0xc0, !PT ;  /* 0x0000000407077812 */ /* 0x000fe200078ec0ff */
[----:B------:R-:W-:Y:S01]  /*1c20*/  @!P3 FMUL R20, R20, 16777216 ;  /* 0x4b8000001414b820 */ /* 0x000fe20000400000 */
[----:B------:R-:W-:Y:S01]  /*1c30*/  LOP3.LUT R6, R3, 0x40, R6, 0xf8, !PT ;  /* 0x0000004003067812 */ /* 0x000fe200078ef806 */
[----:B------:R-:W-:Y:S01]  /*1c40*/  ULDC.64 UR4, c[0x0][0x270] ;  /* 0x00009c0000047ab9 */ /* 0x000fe20000000a00 */
[----:B------:R-:W-:Y:S01]  /*1c50*/  IADD3 R16, R7, R4, RZ ;  /* 0x0000000407107210 */ /* 0x000fe20007ffe0ff */
[----:B------:R-:W-:Y:S01]  /*1c60*/  FMUL R4, R17, 8388608 ;  /* 0x4b00000011047820 */ /* 0x000fe20000400000 */
[----:B------:R-:W-:Y:S01]  /*1c70*/  SHF.R.S32.HI R3, RZ, 0x4, R2 ;  /* 0x00000004ff037819 */ /* 0x000fe20000011402 */
[----:B------:R-:W-:Y:S01]  /*1c80*/  UIMAD UR4, UR6, UR4, URZ ;  /* 0x00000004060472a4 */ /* 0x000fe2000f8e023f */
[----:B------:R-:W-:-:S02]  /*1c90*/  FSEL R5, R5, R56, !P1 ;  /* 0x0000003805057208 */ /* 0x000fc40004800000 */
[----:B------:R-:W-:Y:S01]  /*1ca0*/  SGXT R3, R3, 0x1 ;  /* 0x000000010303781a */ /* 0x000fe20000000200 */
[----:B------:R-:W-:Y:S01]  /*1cb0*/  USHF.L.U32 UR8, UR4, 0x1, URZ ;  /* 0x0000000104087899 */ /* 0x000fe2000800063f */
[----:B------:R-:W-:Y:S01]  /*1cc0*/  FSEL R4, R4, R17, !P2 ;  /* 0x0000001104047208 */ /* 0x000fe20005000000 */
[----:B------:R-:W-:Y:S01]  /*1cd0*/  @P0 FMUL R17, R17, 0.25 ;  /* 0x3e80000011110820 */ /* 0x000fe20000400000 */
[----:B------:R-:W-:Y:S01]  /*1ce0*/  LOP3.LUT R30, R6, 0x240, R3, 0x78, !PT ;  /* 0x00000240061e7812 */ /* 0x000fe200078e7803 */
[----:B------:R-:W-:Y:S01]  /*1cf0*/  VIADD R3, R5, 0xc0cafb0d ;  /* 0xc0cafb0d05037836 */ /* 0x000fe20000000000 */
[----:B------:R-:W-:Y:S01]  /*1d00*/  IADD3 R6, R4, -0x3f3504f3, RZ ;  /* 0xc0cafb0d04067810 */ /* 0x000fe20007ffe0ff */
[----:B------:R-:W-:Y:S01]  /*1d10*/  @!P3 FMUL R17, R17, 16777216 ;  /* 0x4b8000001111b820 */ /* 0x000fe20000400000 */
[----:B------:R-:W-:Y:S02]  /*1d20*/  FSEL R7, RZ, -23, P1 ;  /* 0xc1b80000ff077808 */ /* 0x000fe40000800000 */
[----:B------:R-:W-:-:S02]  /*1d30*/  LOP3.LUT R11, R6, 0xff800000, RZ, 0xc0, !PT ;  /* 0xff800000060b7812 */ /* 0x000fc400078ec0ff */
[C---:B------:R-:W-:Y:S02]  /*1d40*/  FSETP.GT.AND P1, PT, |R56|.reuse, 8.50705917302346158658e+37, PT ;  /* 0x7e8000003800780b */ /* 0x040fe40003f24200 */
[----:B------:R-:W-:Y:S02]  /*1d50*/  I2FP.F32.S32 R12, R11 ;  /* 0x0000000b000c7245 */ /* 0x000fe40000201400 */
[----:B------:R-:W-:Y:S02]  /*1d60*/  FSETP.GEU.AND P2, PT, |R56|, 1.175494350822287508e-38, PT ;  /* 0x008000003800780b */ /* 0x000fe40003f4e200 */
[----:B------:R-:W-:Y:S01]  /*1d70*/  LOP3.LUT R8, R3, 0xff800000, RZ, 0xc0, !PT ;  /* 0xff80000003087812 */ /* 0x000fe200078ec0ff */
[----:B------:R-:W-:Y:S01]  /*1d80*/  FFMA.FTZ R12, R12, 1.1920928955078125e-07, R9 ;  /* 0x340000000c0c7823 */ /* 0x000fe20000010009 */
[----:B------:R-:W-:Y:S01]  /*1d90*/  LOP3.LUT R15, R15, 0x48, R2, 0x78, !PT ;  /* 0x000000480f0f7812 */ /* 0x000fe200078e7802 */
[----:B------:R-:W0:Y:S01]  /*1da0*/  MUFU.RCP R9, R17 ;  /* 0x0000001100097308 */ /* 0x000e220000001000 */
[----:B------:R-:W-:-:S02]  /*1db0*/  I2FP.F32.S32 R10, R8 ;  /* 0x00000008000a7245 */ /* 0x000fc40000201400 */
[----:B------:R-:W-:Y:S01]  /*1dc0*/  IADD3 R8, R5, -R8, RZ ;  /* 0x8000000805087210 */ /* 0x000fe20007ffe0ff */
[----:B------:R-:W-:Y:S01]  /*1dd0*/  @P1 FMUL R56, R56, 0.25 ;  /* 0x3e80000038381820 */ /* 0x000fe20000400000 */
[----:B------:R-:W-:Y:S01]  /*1de0*/  SHF.L.U32 R14, R2, 0x7, RZ ;  /* 0x00000007020e7819 */ /* 0x000fe200000006ff */
[----:B------:R-:W-:Y:S01]  /*1df0*/  FFMA.FTZ R7, R10, 1.1920928955078125e-07, R7 ;  /* 0x340000000a077823 */ /* 0x000fe20000010007 */
[----:B------:R-:W-:Y:S01]  /*1e00*/  IADD3 R11, R4, -R11, RZ ;  /* 0x8000000b040b7210 */ /* 0x000fe20007ffe0ff */
[----:B------:R-:W-:Y:S01]  /*1e10*/  @!P2 FMUL R56, R56, 16777216 ;  /* 0x4b8000003838a820 */ /* 0x000fe20000400000 */
[----:B------:R-:W-:Y:S01]  /*1e20*/  LOP3.LUT R13, R2, 0x10, RZ, 0xc0, !PT ;  /* 0x00000010020d7812 */ /* 0x000fe200078ec0ff */
[----:B------:R-:W-:Y:S01]  /*1e30*/  IMAD.MOV.U32 R10, RZ, RZ, 0x3dc6b27f ;  /* 0x3dc6b27fff0a7424 */ /* 0x000fe200078e00ff */
[----:B------:R-:W-:Y:S01]  /*1e40*/  LOP3.LUT R6, R15, 0x600, R14, 0xf8, !PT ;  /* 0x000006000f067812 */ /* 0x000fe200078ef80e */
[----:B------:R-:W-:Y:S01]  /*1e50*/  FADD R8, R8, -1 ;  /* 0xbf80000008087421 */ /* 0x000fe20000000000 */
[----:B------:R-:W-:Y:S01]  /*1e60*/  LEA R3, R13, R16, 0x2 ;  /* 0x000000100d037211 */ /* 0x000fe200078e10ff */
[----:B------:R-:W1:Y:S01]  /*1e70*/  MUFU.RCP R15, R56 ;  /* 0x00000038000f7308 */ /* 0x000e620000001000 */
[----:B------:R-:W-:Y:S01]  /*1e80*/  FADD R11, R11, -1 ;  /* 0xbf8000000b0b7421 */ /* 0x000fe20000000000 */
[----:B------:R-:W-:Y:S01]  /*1e90*/  @P1 FMUL R25, R25, 0.25 ;  /* 0x3e80000019191820 */ /* 0x000fe20000400000 */
[C---:B0-----:R-:W-:Y:S01]  /*1ea0*/  FMUL R13, R9.reuse, R27 ;  /* 0x0000001b090d7220 */ /* 0x041fe20000400000 */
[C---:B------:R-:W-:Y:S01]  /*1eb0*/  FMUL R14, R9.reuse, R26 ;  /* 0x0000001a090e7220 */ /* 0x040fe20000400000 */
[C---:B------:R-:W-:Y:S01]  /*1ec0*/  FMUL R18, R9.reuse, R43 ;  /* 0x0000002b09127220 */ /* 0x040fe20000400000 */
[C---:B------:R-:W-:Y:S01]  /*1ed0*/  FMUL R19, R9.reuse, R42 ;  /* 0x0000002a09137220 */ /* 0x040fe20000400000 */
[C---:B------:R-:W-:Y:S01]  /*1ee0*/  FMUL R22, R9.reuse, R39 ;  /* 0x0000002709167220 */ /* 0x040fe20000400000 */
[C---:B------:R-:W-:Y:S01]  /*1ef0*/  FMUL R23, R9.reuse, R38 ;  /* 0x0000002609177220 */ /* 0x040fe20000400000 */
[C---:B------:R-:W-:Y:S01]  /*1f00*/  FMUL R27, R9.reuse, R31 ;  /* 0x0000001f091b7220 */ /* 0x040fe20000400000 */
[----:B------:R-:W-:Y:S01]  /*1f10*/  FMUL R26, R9, R20 ;  /* 0x00000014091a7220 */ /* 0x000fe20000400000 */
[-C--:B------:R-:W-:Y:S01]  /*1f20*/  FFMA.FTZ R9, R8, R10.reuse, -0.16845393180847167969 ;  /* 0xbe2c7f3008097423 */ /* 0x080fe2000001000a */
[----:B------:R-:W-:Y:S01]  /*1f30*/  FFMA.FTZ R10, R11, R10, -0.16845393180847167969 ;  /* 0xbe2c7f300b0a7423 */ /* 0x000fe2000001000a */
[----:B------:R-:W-:Y:S01]  /*1f40*/  @P1 FMUL R24, R24, 0.25 ;  /* 0x3e80000018181820 */ /* 0x000fe20000400000 */
[----:B------:R-:W-:Y:S01]  /*1f50*/  @P1 FMUL R41, R41, 0.25 ;  /* 0x3e80000029291820 */ /* 0x000fe20000400000 */
[----:B------:R-:W-:Y:S01]  /*1f60*/  @P1 FMUL R40, R40, 0.25 ;  /* 0x3e80000028281820 */ /* 0x000fe20000400000 */
[----:B------:R-:W-:Y:S01]  /*1f70*/  FFMA.FTZ R10, R11, R10, 0.1716887056827545166 ;  /* 0x3e2fcf2a0b0a7423 */ /* 0x000fe2000001000a */
[----:B------:R-:W-:Y:S01]  /*1f80*/  @P1 FMUL R37, R37, 0.25 ;  /* 0x3e80000025251820 */ /* 0x000fe20000400000 */
[----:B------:R-:W-:Y:S01]  /*1f90*/  @P1 FMUL R36, R36, 0.25 ;  /* 0x3e80000024241820 */ /* 0x000fe20000400000 */
[----:B------:R-:W-:Y:S01]  /*1fa0*/  @P1 FMUL R28, R28, 0.25 ;  /* 0x3e8000001c1c1820 */ /* 0x000fe20000400000 */
[----:B------:R-:W-:Y:S01]  /*1fb0*/  @P1 FMUL R29, R29, 0.25 ;  /* 0x3e8000001d1d1820 */ /* 0x000fe20000400000 */
[----:B------:R-:W-:Y:S01]  /*1fc0*/  FFMA.FTZ R10, R11, R10, -0.17900948226451873779 ;  /* 0xbe374e430b0a7423 */ /* 0x000fe2000001000a */
[----:B------:R-:W-:Y:S01]  /*1fd0*/  @!P2 FMUL R25, R25, 16777216 ;  /* 0x4b8000001919a820 */ /* 0x000fe20000400000 */
[----:B------:R-:W-:Y:S01]  /*1fe0*/  @!P2 FMUL R24, R24, 16777216 ;  /* 0x4b8000001818a820 */ /* 0x000fe20000400000 */
[----:B------:R-:W-:Y:S01]  /*1ff0*/  @!P2 FMUL R41, R41, 16777216 ;  /* 0x4b8000002929a820 */ /* 0x000fe20000400000 */
[----:B------:R-:W-:Y:S01]  /*2000*/  @!P2 FMUL R40, R40, 16777216 ;  /* 0x4b8000002828a820 */ /* 0x000fe20000400000 */
[----:B------:R-:W-:Y:S01]  /*2010*/  @!P2 FMUL R37, R37, 16777216 ;  /* 0x4b8000002525a820 */ /* 0x000fe20000400000 */
[----:B------:R-:W-:Y:S01]  /*2020*/  @!P2 FMUL R36, R36, 16777216 ;  /* 0x4b8000002424a820 */ /* 0x000fe20000400000 */
[----:B------:R-:W-:Y:S01]  /*2030*/  @!P2 FMUL R28, R28, 16777216 ;  /* 0x4b8000001c1ca820 */ /* 0x000fe20000400000 */
[----:B------:R-:W-:Y:S01]  /*2040*/  @!P2 FMUL R29, R29, 16777216 ;  /* 0x4b8000001d1da820 */ /* 0x000fe20000400000 */
[----:B------:R-:W-:Y:S01]  /*2050*/  FFMA.FTZ R10, R11, R10, 0.20512372255325317383 ;  /* 0x3e520bf40b0a7423 */ /* 0x000fe2000001000a */
[C---:B-1----:R-:W-:Y:S01]  /*2060*/  FMUL R16, R15.reuse, R25 ;  /* 0x000000190f107220 */ /* 0x042fe20000400000 */
[C---:B------:R-:W-:Y:S01]  /*2070*/  FMUL R17, R15.reuse, R24 ;  /* 0x000000180f117220 */ /* 0x040fe20000400000 */
[C---:B------:R-:W-:Y:S01]  /*2080*/  FMUL R21, R15.reuse, R41 ;  /* 0x000000290f157220 */ /* 0x040fe20000400000 */
[C---:B------:R-:W-:Y:S01]  /*2090*/  FMUL R20, R15.reuse, R40 ;  /* 0x000000280f147220 */ /* 0x040fe20000400000 */
[C---:B------:R-:W-:Y:S01]  /*20a0*/  FMUL R24, R15.reuse, R37 ;  /* 0x000000250f187220 */ /* 0x040fe20000400000 */
[C---:B------:R-:W-:Y:S01]  /*20b0*/  FMUL R25, R15.reuse, R36 ;  /* 0x000000240f197220 */ /* 0x040fe20000400000 */
[C---:B------:R-:W-:Y:S01]  /*20c0*/  FMUL R28, R15.reuse, R28 ;  /* 0x0000001c0f1c7220 */ /* 0x040fe20000400000 */
[----:B------:R-:W-:Y:S01]  /*20d0*/  FMUL R15, R15, R29 ;  /* 0x0000001d0f0f7220 */ /* 0x000fe20000400000 */
[----:B------:R-:W-:Y:S01]  /*20e0*/  FFMA.FTZ R10, R11, R10, -0.24046532809734344482 ;  /* 0xbe763c8b0b0a7423 */ /* 0x000fe2000001000a */
[----:B------:R-:W-:Y:S01]  /*20f0*/  FFMA.FTZ R9, R8, R9, 0.1716887056827545166 ;  /* 0x3e2fcf2a08097423 */ /* 0x000fe20000010009 */
[----:B------:R-:W-:-:S02]  /*2100*/  F2FP.F16.F32.PACK_AB R29, R17, R20 ;  /* 0x00000014111d723e */ /* 0x000fc400000000ff */
[----:B------:R-:W-:Y:S01]  /*2110*/  F2FP.F16.F32.PACK_AB R20, R24, R15 ;  /* 0x0000000f1814723e */ /* 0x000fe200000000ff */
[----:B------:R-:W-:Y:S01]  /*2120*/  FFMA.FTZ R10, R11, R10, 0.28857114911079406738 ;  /* 0x3e93bf990b0a7423 */ /* 0x000fe2000001000a */
[----:B------:R-:W-:Y:S01]  /*2130*/  FFMA.FTZ R9, R8, R9, -0.17900948226451873779 ;  /* 0xbe374e4308097423 */ /* 0x000fe20000010009 */
[----:B------:R-:W-:Y:S02]  /*2140*/  F2FP.F16.F32.PACK_AB R15, R14, R19 ;  /* 0x000000130e0f723e */ /* 0x000fe400000000ff */
[----:B------:R-:W-:Y:S01]  /*2150*/  F2FP.F16.F32.PACK_AB R28, R25, R28 ;  /* 0x0000001c191c723e */ /* 0x000fe200000000ff */
[----:B------:R-:W-:Y:S01]  /*2160*/  FFMA.FTZ R10, R11, R10, -0.36067417263984680176 ;  /* 0xbeb8aa490b0a7423 */ /* 0x000fe2000001000a */
[----:B------:R-:W-:Y:S01]  /*2170*/  F2FP.F16.F32.PACK_AB R21, R16, R21 ;  /* 0x000000151015723e */ /* 0x000fe200000000ff */
[----:B------:R-:W-:Y:S01]  /*2180*/  FFMA.FTZ R9, R8, R9, 0.20512372255325317383 ;  /* 0x3e520bf408097423 */ /* 0x000fe20000010009 */
[----:B------:R-:W-:Y:S01]  /*2190*/  F2FP.F16.F32.PACK_AB R14, R23, R26 ;  /* 0x0000001a170e723e */ /* 0x000fe200000000ff */
[----:B------:R0:W-:Y:S01]  /*21a0*/  STS.64 [R30+UR7], R28 ;  /* 0x0000001c1e007988 */ /* 0x0001e20008000a07 */
[----:B------:R-:W-:Y:S01]  /*21b0*/  LOP3.LUT R16, R30, 0x8, RZ, 0x3c, !PT ;  /* 0x000000081e107812 */ /* 0x000fe200078e3cff */
[----:B------:R-:W-:Y:S01]  /*21c0*/  FFMA.FTZ R10, R11, R10, 0.48089820146560668945 ;  /* 0x3ef6384a0b0a7423 */ /* 0x000fe2000001000a */
[----:B------:R-:W-:Y:S01]  /*21d0*/  F2FP.F16.F32.PACK_AB R23, R13, R18 ;  /* 0x000000120d17723e */ /* 0x000fe200000000ff */
[----:B------:R1:W-:Y:S01]  /*21e0*/  STS.64 [R30+UR7+0x100], R20 ;  /* 0x000100141e007988 */ /* 0x0003e20008000a07 */
[----:B------:R-:W-:Y:S01]  /*21f0*/  F2FP.F16.F32.PACK_AB R22, R22, R27 ;  /* 0x0000001b1616723e */ /* 0x000fe200000000ff */
[C---:B------:R-:W-:Y:S01]  /*2200*/  FFMA.FTZ R9, R8.reuse, R9, -0.24046532809734344482 ;  /* 0xbe763c8b08097423 */ /* 0x040fe20000010009 */
[C---:B------:R-:W-:Y:S01]  /*2210*/  FFMA.FTZ R10, R11.reuse, R10, -0.72134751081466674805 ;  /* 0xbf38aa3b0b0a7423 */ /* 0x040fe2000001000a */
[----:B------:R-:W-:Y:S01]  /*2220*/  STS.64 [R16+UR7+0x400], R14 ;  /* 0x0004000e10007988 */ /* 0x000fe20008000a07 */
[----:B------:R-:W2:Y:S01]  /*2230*/  LDC.64 R18, c[0x0][0x228] ;  /* 0x00008a00ff127b82 */ /* 0x000ea20000000a00 */
[C---:B------:R-:W-:Y:S01]  /*2240*/  FFMA.FTZ R9, R8.reuse, R9, 0.28857114911079406738 ;  /* 0x3e93bf9908097423 */ /* 0x040fe20000010009 */
[C---:B------:R-:W-:Y:S01]  /*2250*/  FMUL R10, R11.reuse, R10 ;  /* 0x0000000a0b0a7220 */ /* 0x040fe20000400000 */
[----:B------:R2:W-:Y:S05]  /*2260*/  STS.64 [R16+UR7+0x500], R22 ;  /* 0x0005001610007988 */ /* 0x0005ea0008000a07 */
[----:B------:R-:W-:Y:S01]  /*2270*/  BAR.SYNC.DEFER_BLOCKING 0x0 ;  /* 0x0000000000007b1d */ /* 0x000fe20000010000 */
[----:B------:R-:W-:Y:S01]  /*2280*/  FFMA.FTZ R9, R8, R9, -0.36067417263984680176 ;  /* 0xbeb8aa4908097423 */ /* 0x000fe20000010009 */
[----:B------:R-:W-:Y:S01]  /*2290*/  FMUL R10, R11, R10 ;  /* 0x0000000a0b0a7220 */ /* 0x000fe20000400000 */
[----:B------:R-:W-:-:S02]  /*22a0*/  ISETP.GE.U32.AND P2, PT, R5, 0x7f800000, PT ;  /* 0x7f8000000500780c */ /* 0x000fc40003f46070 */
[----:B------:R-:W-:-:S03]  /*22b0*/  FFMA.FTZ R9, R8, R9, 0.48089820146560668945 ;  /* 0x3ef6384a08097423 */ /* 0x000fc60000010009 */
[----:B0-----:R-:W0:Y:S01]  /*22c0*/  LDC R28, c[0x0][0x278] ;  /* 0x00009e00ff1c7b82 */ /* 0x001e220000000800 */
[----:B------:R-:W-:Y:S01]  /*22d0*/  FFMA.FTZ R11, R11, 1.4426950216293334961, R10 ;  /* 0x3fb8aa3b0b0b7823 */ /* 0x000fe2000001000a */
[----:B------:R-:W-:Y:S01]  /*22e0*/  SHF.R.U32.HI R13, RZ, 0x5, R2 ;  /* 0x00000005ff0d7819 */ /* 0x000fe20000011602 */
[----:B------:R-:W-:Y:S01]  /*22f0*/  FFMA.FTZ R9, R8, R9, -0.72134751081466674805 ;  /* 0xbf38aa3b08097423 */ /* 0x000fe20000010009 */
[----:B------:R-:W-:Y:S01]  /*2300*/  ISETP.GE.U32.AND P1, PT, R4, 0x7f800000, PT ;  /* 0x7f8000000400780c */ /* 0x000fe20003f26070 */
[----:B-1----:R-:W-:Y:S01]  /*2310*/  FADD R21, R12, R11 ;  /* 0x0000000b0c157221 */ /* 0x002fe20000000000 */
[----:B------:R-:W-:Y:S01]  /*2320*/  LOP3.LUT R11, R6, 0x8, RZ, 0x3c, !PT ;  /* 0x00000008060b7812 */ /* 0x000fe200078e3cff */
[C---:B------:R-:W-:Y:S01]  /*2330*/  FMUL R9, R8.reuse, R9 ;  /* 0x0000000908097220 */ /* 0x040fe20000400000 */
[----:B------:R-:W-:Y:S02]  /*2340*/  SGXT.U32 R13, R13, 0x2 ;  /* 0x000000020d0d781a */ /* 0x000fe40000000000 */
[----:B------:R-:W-:Y:S01]  /*2350*/  FSETP.NEU.AND P0, PT, R5, RZ, PT ;  /* 0x000000ff0500720b */ /* 0x000fe20003f0d000 */
[----:B------:R-:W-:-:S04]  /*2360*/  FMUL R9, R8, R9 ;  /* 0x0000000908097220 */ /* 0x000fc80000400000 */
[----:B------:R-:W-:Y:S01]  /*2370*/  FFMA.FTZ R8, R8, 1.4426950216293334961, R9 ;  /* 0x3fb8aa3b08087823 */ /* 0x000fe20000010009 */
[----:B------:R1:W3:Y:S03]  /*2380*/  LDS.64 R22, [R6+UR7] ;  /* 0x0000000706167984 */ /* 0x0002e60008000a00 */
[----:B------:R-:W-:Y:S01]  /*2390*/  FADD R20, R7, R8 ;  /* 0x0000000807147221 */ /* 0x000fe20000000000 */
[----:B------:R-:W-:Y:S01]  /*23a0*/  IMAD R7, R0, UR5, RZ ;  /* 0x0000000500077c24 */ /* 0x000fe2000f8e02ff */
[----:B------:R-:W-:Y:S01]  /*23b0*/  UIMAD.WIDE UR4, UR4, 0x2, URZ ;  /* 0x00000002040478a5 */ /* 0x000fe2000f8e023f */
[----:B------:R4:W5:Y:S01]  /*23c0*/  LDS.64 R24, [R11+UR7] ;  /* 0x000000070b187984 */ /* 0x0009620008000a00 */
[----:B------:R-:W-:Y:S02]  /*23d0*/  @P2 IMAD.MOV.U32 R8, RZ, RZ, 0x7f800000 ;  /* 0x7f800000ff082424 */ /* 0x000fe400078e00ff */
[----:B0-----:R-:W-:Y:S01]  /*23e0*/  IMAD R10, R13, R28, RZ ;  /* 0x0000001c0d0a7224 */ /* 0x001fe200078e02ff */
[----:B------:R-:W-:Y:S01]  /*23f0*/  SHF.L.U32 R9, R7, 0x1, RZ ;  /* 0x0000000107097819 */ /* 0x000fe200000006ff */
[----:B------:R-:W-:Y:S01]  /*2400*/  @P2 FFMA.FTZ R20, R5, R8, +INF ;  /* 0x7f80000005142423 */ /* 0x000fe20000010008 */
[----:B------:R-:W-:Y:S01]  /*2410*/  LEA.HI R13, R2, 0x1c, RZ, 0x1b ;  /* 0x0000001c020d7811 */ /* 0x000fe200078fd8ff */
[----:B------:R-:W-:Y:S01]  /*2420*/  IMAD.HI R8, R7, 0x2, RZ ;  /* 0x0000000207087827 */ /* 0x000fe200078e02ff */
[C---:B------:R-:W-:Y:S01]  /*2430*/  LEA R5, R28.reuse, R10, 0x2 ;  /* 0x0000000a1c057211 */ /* 0x040fe200078e10ff */
[----:B------:R-:W-:Y:S01]  /*2440*/  ULDC UR4, c[0x0][0x27c] ;  /* 0x00009f0000047ab9 */ /* 0x000fe20000000800 */
[----:B--2---:R-:W-:Y:S01]  /*2450*/  IADD3 R16, P2, P3, R9, UR8, R18 ;  /* 0x0000000809107c10 */ /* 0x004fe2000fb5e012 */
[----:B------:R-:W-:Y:S01]  /*2460*/  IMAD R12, R13, R28, RZ ;  /* 0x0000001c0d0c7224 */ /* 0x000fe200078e02ff */
[----:B------:R-:W-:Y:S01]  /*2470*/  @P1 MOV R7, 0x7f800000 ;  /* 0x7f80000000071802 */ /* 0x000fe20000000f00 */
[----:B------:R-:W-:Y:S01]  /*2480*/  IMAD R9, R28, 0x4, R5 ;  /* 0x000000041c097824 */ /* 0x000fe200078e0205 */
[----:B------:R-:W-:Y:S01]  /*2490*/  IADD3.X R26, R8, UR5, R19, P2, P3 ;  /* 0x00000005081a7c10 */ /* 0x000fe200097e6413 */
[----:B------:R-:W-:Y:S01]  /*24a0*/  UIMAD UR4, UR6, UR4, URZ ;  /* 0x00000004060472a4 */ /* 0x000fe2000f8e023f */
[----:B-1----:R-:W-:Y:S01]  /*24b0*/  LEA R6, P3, R10, R16, 0x1 ;  /* 0x000000100a067211 */ /* 0x002fe200078608ff */
[----:B------:R-:W-:Y:S01]  /*24c0*/  @P1 FFMA.FTZ R21, R4, R7, +INF ;  /* 0x7f80000004151423 */ /* 0x000fe20000010007 */
[----:B----4-:R-:W-:Y:S01]  /*24d0*/  LEA R11, R28, R9, 0x2 ;  /* 0x000000091c0b7211 */ /* 0x010fe200078e10ff */
[----:B------:R-:W-:Y:S01]  /*24e0*/  USHF.L.U32 UR6, UR4, 0x2, URZ ;  /* 0x0000000204067899 */ /* 0x000fe2000800063f */
[----:B------:R-:W-:Y:S01]  /*24f0*/  FSETP.NEU.AND P2, PT, R4, RZ, PT ;  /* 0x000000ff0400720b */ /* 0x000fe20003f4d000 */
[----:B------:R-:W-:Y:S01]  /*2500*/  UIMAD.WIDE UR4, UR4, 0x4, URZ ;  /* 0x00000004040478a5 */ /* 0x000fe2000f8e023f */
[----:B------:R-:W-:-:S02]  /*2510*/  LEA R13, R28, R11, 0x2 ;  /* 0x0000000b1c0d7211 */ /* 0x000fc400078e10ff */
[----:B------:R-:W-:Y:S02]  /*2520*/  LEA R4, P1, R5, R16, 0x1 ;  /* 0x0000001005047211 */ /* 0x000fe400078208ff */
[----:B------:R-:W-:Y:S01]  /*2530*/  LEA.HI.X.SX32 R7, R10, R26, 0x1, P3 ;  /* 0x0000001a0a077211 */ /* 0x000fe200018f0eff */
[----:B------:R-:W-:Y:S01]  /*2540*/  IMAD R15, R28, 0x4, R13 ;  /* 0x000000041c0f7824 */ /* 0x000fe200078e020d */
[-C--:B------:R-:W-:Y:S02]  /*2550*/  LEA R18, P4, R12, R16.reuse, 0x1 ;  /* 0x000000100c127211 */ /* 0x080fe400078808ff */
[----:B------:R-:W-:Y:S02]  /*2560*/  LEA R8, P3, R9, R16, 0x1 ;  /* 0x0000001009087211 */ /* 0x000fe400078608ff */
[----:B------:R-:W-:Y:S02]  /*2570*/  LEA.HI.X.SX32 R5, R5, R26, 0x1, P1 ;  /* 0x0000001a05057211 */ /* 0x000fe400008f0eff */
[----:B------:R-:W-:-:S02]  /*2580*/  LEA R10, P1, R11, R16, 0x1 ;  /* 0x000000100b0a7211 */ /* 0x000fc400078208ff */
[----:B------:R-:W-:Y:S01]  /*2590*/  LEA R17, R28, R15, 0x2 ;  /* 0x0000000f1c117211 */ /* 0x000fe200078e10ff */
[----:B---3--:R0:W-:Y:S01]  /*25a0*/  STG.E.U16 desc[UR10][R6.64], R22 ;  /* 0x0000001606007986 */ /* 0x0081e2000c10150a */
[-C--:B------:R-:W-:Y:S02]  /*25b0*/  LEA.HI.X.SX32 R19, R12, R26.reuse, 0x1, P4 ;  /* 0x0000001a0c137211 */ /* 0x080fe400020f0eff */
[----:B------:R-:W-:Y:S01]  /*25c0*/  LEA.HI.X.SX32 R9, R9, R26, 0x1, P3 ;  /* 0x0000001a09097211 */ /* 0x000fe200018f0eff */
[----:B-----5:R-:W-:Y:S01]  /*25d0*/  STG.E.U16 desc[UR10][R4.64], R24 ;  /* 0x0000001804007986 */ /* 0x020fe2000c10150a */
[-C--:B------:R-:W-:Y:S02]  /*25e0*/  LEA R12, P3, R13, R16.reuse, 0x1 ;  /* 0x000000100d0c7211 */ /* 0x080fe400078608ff */
[----:B------:R-:W-:Y:S02]  /*25f0*/  PRMT R28, R22, 0x7632, R28 ;  /* 0x00007632161c7816 */ /* 0x000fe4000000001c */
[----:B------:R-:W-:-:S02]  /*2600*/  LEA R14, P4, R15, R16, 0x1 ;  /* 0x000000100f0e7211 */ /* 0x000fc400078808ff */
[----:B------:R-:W-:Y:S01]  /*2610*/  LEA.HI.X.SX32 R11, R11, R26, 0x1, P1 ;  /* 0x0000001a0b0b7211 */ /* 0x000fe200008f0eff */
[----:B------:R1:W-:Y:S01]  /*2620*/  STG.E.U16 desc[UR10][R8.64], R28 ;  /* 0x0000001c08007986 */ /* 0x0003e2000c10150a */
[----:B------:R-:W-:Y:S02]  /*2630*/  PRMT R29, R24, 0x7632, R29 ;  /* 0x00007632181d7816 */ /* 0x000fe4000000001d */
[----:B------:R-:W-:Y:S02]  /*2640*/  LEA R16, P5, R17, R16, 0x1 ;  /* 0x0000001011107211 */ /* 0x000fe400078a08ff */
[-C--:B------:R-:W-:Y:S01]  /*2650*/  LEA.HI.X.SX32 R13, R13, R26.reuse, 0x1, P3 ;  /* 0x0000001a0d0d7211 */ /* 0x080fe200018f0eff */
[----:B------:R2:W-:Y:S01]  /*2660*/  STG.E.U16 desc[UR10][R10.64], R29 ;  /* 0x0000001d0a007986 */ /* 0x0005e2000c10150a */
[-C--:B------:R-:W-:Y:S02]  /*2670*/  LEA.HI.X.SX32 R15, R15, R26.reuse, 0x1, P4 ;  /* 0x0000001a0f0f7211 */ /* 0x080fe400020f0eff */
[----:B------:R-:W-:Y:S01]  /*2680*/  LEA.HI.X.SX32 R17, R17, R26, 0x1, P5 ;  /* 0x0000001a11117211 */ /* 0x000fe200028f0eff */
[----:B------:R3:W-:Y:S01]  /*2690*/  STG.E.U16 desc[UR10][R12.64], R23 ;  /* 0x000000170c007986 */ /* 0x0007e2000c10150a */
[----:B0-----:R-:W-:Y:S01]  /*26a0*/  FSEL R7, R20, -INF , P0 ;  /* 0xff80000014077808 */ /* 0x001fe20000000000 */
[----:B------:R-:W0:Y:S01]  /*26b0*/  LDC.64 R26, c[0x0][0x230] ;  /* 0x00008c00ff1a7b82 */ /* 0x000e220000000a00 */
[----:B-1----:R-:W-:Y:S01]  /*26c0*/  PRMT R9, R23, 0x7632, R9 ;  /* 0x0000763217097816 */ /* 0x002fe20000000009 */
[----:B------:R3:W-:Y:S01]  /*26d0*/  STG.E.U16 desc[UR10][R14.64], R25 ;  /* 0x000000190e007986 */ /* 0x0007e2000c10150a */
[----:B------:R-:W-:Y:S01]  /*26e0*/  FSEL R6, R21, -INF , P2 ;  /* 0xff80000015067808 */ /* 0x000fe20001000000 */
[----:B------:R-:W-:Y:S01]  /*26f0*/  FFMA R52, R7, 0.69314718246459960938, R52 ;  /* 0x3f31721807347823 */ /* 0x000fe20000000034 */
[----:B------:R-:W-:Y:S01]  /*2700*/  LOP3.LUT P0, RZ, R2, 0x60, RZ, 0xc0, !PT ;  /* 0x0000006002ff7812 */ /* 0x000fe2000780c0ff */
[----:B------:R3:W-:Y:S01]  /*2710*/  STG.E.U16 desc[UR10][R16.64], R9 ;  /* 0x0000000910007986 */ /* 0x0007e2000c10150a */
[----:B--2---:R-:W-:Y:S01]  /*2720*/  PRMT R11, R25, 0x7632, R11 ;  /* 0x00007632190b7816 */ /* 0x004fe2000000000b */
[----:B------:R-:W-:Y:S01]  /*2730*/  FFMA R53, R6, 0.69314718246459960938, R53 ;  /* 0x3f31721806357823 */ /* 0x000fe20000000035 */
[----:B------:R-:W-:-:S02]  /*2740*/  SHF.L.U32 R2, R2, 0x1, RZ ;  /* 0x0000000102027819 */ /* 0x000fc400000006ff */
[----:B------:R-:W-:Y:S01]  /*2750*/  SHF.L.U32 R5, R0, 0x2, RZ ;  /* 0x0000000200057819 */ /* 0x000fe200000006ff */
[----:B------:R3:W-:Y:S01]  /*2760*/  STG.E.U16 desc[UR10][R18.64], R11 ;  /* 0x0000000b12007986 */ /* 0x0007e2000c10150a */
[----:B------:R-:W-:Y:S01]  /*2770*/  LOP3.LUT R2, R2, 0x78, RZ, 0xc0, !PT ;  /* 0x0000007802027812 */ /* 0x000fe200078ec0ff */
[----:B------:R-:W-:Y:S01]  /*2780*/  IMAD.HI R0, R0, 0x4, RZ ;  /* 0x0000000400007827 */ /* 0x000fe200078e02ff */
[----:B------:R-:W-:Y:S01]  /*2790*/  BAR.SYNC.DEFER_BLOCKING 0x0 ;  /* 0x0000000000007b1d */ /* 0x000fe20000010000 */
[----:B0-----:R-:W-:-:S04]  /*27a0*/  IADD3 R4, P1, P2, R5, UR6, R26 ;  /* 0x0000000605047c10 */ /* 0x001fc8000fa3e01a */
[----:B------:R-:W-:Y:S01]  /*27b0*/  IADD3.X R5, R0, UR5, R27, P1, P2 ;  /* 0x0000000500057c10 */ /* 0x000fe20008fe441b */
[----:B------:R3:W-:Y:S02]  /*27c0*/  STS.64 [R2+UR7], R52 ;  /* 0x0000003402007988 */ /* 0x0007e40008000a07 */
[----:B------:R-:W-:Y:S06]  /*27d0*/  BAR.SYNC.DEFER_BLOCKING 0x0 ;  /* 0x0000000000007b1d */ /* 0x000fec0000010000 */
[----:B------:R-:W-:Y:S05]  /*27e0*/  @P0 EXIT ;  /* 0x000000000000094d */ /* 0x000fea0003800000 */
[----:B------:R-:W0:Y:S04]  /*27f0*/  LDS R3, [R3] ;  /* 0x0000000003037984 */ /* 0x000e280000000800 */
[----:B0-----:R-:W-:Y:S01]  /*2800*/  STG.E desc[UR10][R4.64], R3 ;  /* 0x0000000304007986 */ /* 0x001fe2000c10190a */
[----:B------:R-:W-:Y:S05]  /*2810*/  EXIT ;  /* 0x000000000000794d */ /* 0x000fea0003800000 */
.L_x_2:
[----:B------:R-:W-:-:S00]  /*2820*/  BRA `(.L_x_2) ;  /* 0xfffffffc00fc7947 */ /* 0x000fc0000383ffff */
[----:B------:R-:W-:-:S00]  /*2830*/  NOP ;  /* 0x0000000000007918 */ /* 0x000fc00000000000 */
        /* <DEDUP_REMOVED lines=12> */
.L_x_3:


//--------------------- .nv.global.init           --------------------------
	.section	.nv.global.init,"aw",@progbits
.nv.global.init:
	.type		_$_str,@object
	.size		_$_str,(.L_0 - _$_str)
_$_str:
        /*0000*/ 	.byte	0x5f, 0x5f, 0x43, 0x55, 0x44, 0x41, 0x5f, 0x46, 0x54, 0x5a, 0x00
.L_0:


//--------------------- .nv.shared.attn_fwd       --------------------------
	.section	.nv.shared.attn_fwd,"aw",@nobits
	.sectionflags	@""
	.align	16
	.zero		1024


//--------------------- .nv.shared.reserved.0     --------------------------
	.section	.nv.shared.reserved.0,"aw",@nobits
	.weak		__nv_reservedSMEM_offset_0_alias
	.size		__nv_reservedSMEM_offset_0_alias, 0, 0
	.other		__nv_reservedSMEM_offset_0_alias,@"STO_CUDA_RESERVED_SHARED STV_DEFAULT"
__nv_reservedSMEM_offset_0_alias:
	.zero		0


//--------------------- .nv.constant0.attn_fwd    --------------------------
	.section	.nv.constant0.attn_fwd,"a",@progbits
	.sectionflags	@""
	.align	4
.nv.constant0.attn_fwd:
	.zero		664


//--------------------- SYMBOLS --------------------------

	.type		.nv.reservedSmem.offset0,@object
	.size		.nv.reservedSmem.offset0,0x4
